def matmul_kernel(
    a_ptr,
    b_ptr,
    c_ptr,
    M,
    N,
    K,
    stride_am,
    stride_ak,
    stride_bk,
    stride_bn,
    stride_cm,
    stride_cn,
    BLOCK_M: tl.constexpr,
    BLOCK_N: tl.constexpr,
    BLOCK_K: tl.constexpr,
    GROUP_M: tl.constexpr,
):
    pid = tl.program_id(axis=0)
    num_pid_m = tl.cdiv(M, BLOCK_M)
    num_pid_n = tl.cdiv(N, BLOCK_N)
    num_pid_in_group = GROUP_M * num_pid_n
    group_id = pid // num_pid_in_group
    first_pid_m = group_id * GROUP_M
    group_size_m = min(num_pid_m - first_pid_m, GROUP_M)
    pid_m = first_pid_m + ((pid % num_pid_in_group) % group_size_m)
    pid_n = (pid % num_pid_in_group) // group_size_m

    offs_am = (pid_m * BLOCK_M + tl.arange(0, BLOCK_M)) % M
    offs_bn = (pid_n * BLOCK_N + tl.arange(0, BLOCK_N)) % N
    offs_k = tl.arange(0, BLOCK_K)
    a_ptrs = a_ptr + offs_am[:, None] * stride_am + offs_k[None, :] * stride_ak
    b_ptrs = b_ptr + offs_k[:, None] * stride_bk + offs_bn[None, :] * stride_bn

    acc = tl.zeros((BLOCK_M, BLOCK_N), dtype=tl.float32)
    for kk in range(0, tl.cdiv(K, BLOCK_K)):
        a = tl.load(a_ptrs, mask=offs_k[None, :] < K - kk * BLOCK_K, other=0.0)
        b = tl.load(b_ptrs, mask=offs_k[:, None] < K - kk * BLOCK_K, other=0.0)
        acc = tl.dot(a, b, acc)
        a_ptrs += BLOCK_K * stride_ak
        b_ptrs += BLOCK_K * stride_bk

    c = acc.to(c_ptr.dtype.element_ty)
    offs_cm = pid_m * BLOCK_M + tl.arange(0, BLOCK_M)
    offs_cn = pid_n * BLOCK_N + tl.arange(0, BLOCK_N)
    c_ptrs = c_ptr + offs_cm[:, None] * stride_cm + offs_cn[None, :] * stride_cn
    mask = (offs_cm[:, None] < M) & (offs_cn[None, :] < N)
    tl.store(c_ptrs, c, mask=mask)

# config = {"BLOCK_K": 32, "BLOCK_M": 128, "BLOCK_N": 64, "GROUP_M": 8, "arch": "sm_90", "dtype": "fp16", "num_ctas": 1, "num_stages": 3, "num_warps": 8}
# arch = sm_90


// ===== COMPILED SASS (sm_90a) =====

	.target	sm_90a

	.elftype	@"ET_EXEC"


//--------------------- .note.nv.tkinfo           --------------------------
	.section	.note.nv.tkinfo,"",@"SHT_NOTE"
	.sectionflags	@"SHF_NOTE_NV_TKINFO"
	.tkinfo
        /*0018*/ 	.word	0x00000002
        /*0030*/ 	.string	""
        /*0030*/ 	.string	"ptxas"
        /*0030*/ 	.string	"Cuda compilation tools, release 13.0, V13.0.88"
        /*0030*/ 	.string	"Build cuda_13.0.r13.0/compiler.36424714_0"
        /*0030*/ 	.string	"-v  -suppress-debug-info  -lineinfo  -arch sm_90a "



//--------------------- .note.nv.cuinfo           --------------------------
	.section	.note.nv.cuinfo,"",@"SHT_NOTE"
	.sectionflags	@"SHF_NOTE_NV_CUINFO"
        /*0018*/ 	.short	0x0002
        /*001a*/ 	.short	0x005a
        /*001c*/ 	.short	0x0082
	.zero		2


//--------------------- .nv.info                  --------------------------
	.section	.nv.info,"",@"SHT_CUDA_INFO"
	.align	4


	//----- nvinfo : EIATTR_REGCOUNT
	.align		4
        /*0000*/ 	.byte	0x04, 0x2f
        /*0002*/ 	.short	(.L_1 - .L_0)
	.align		4
.L_0:
        /*0004*/ 	.word	index@(matmul_kernel)
        /*0008*/ 	.word	0x0000007e


	//----- nvinfo : EIATTR_FRAME_SIZE
	.align		4
.L_1:
        /*000c*/ 	.byte	0x04, 0x11
        /*000e*/ 	.short	(.L_3 - .L_2)
	.align		4
.L_2:
        /*0010*/ 	.word	index@(matmul_kernel)
        /*0014*/ 	.word	0x00000000


	//----- nvinfo : EIATTR_MIN_STACK_SIZE
	.align		4
.L_3:
        /*0018*/ 	.byte	0x04, 0x12
        /*001a*/ 	.short	(.L_5 - .L_4)
	.align		4
.L_4:
        /*001c*/ 	.word	index@(matmul_kernel)
        /*0020*/ 	.word	0x00000000
.L_5:


//--------------------- .nv.compat                --------------------------
	.section	.nv.compat,"",@"SHT_CUDA_COMPAT_INFO"
	.align	4
        /*0000*/ 	.byte	0x02, 0x09, 0x01, 0x00, 0x02, 0x02, 0x04, 0x00, 0x02, 0x05, 0x05, 0x00, 0x03, 0x07, 0x01, 0x01
        /*0010*/ 	.byte	0x02, 0x03, 0x00, 0x00, 0x02, 0x06, 0x01, 0x00, 0x04, 0x0b, 0x08, 0x00, 0x00, 0x00, 0x00, 0x00
        /*0020*/ 	.byte	0x00, 0x00, 0x00, 0x00


//--------------------- .nv.info.matmul_kernel    --------------------------
	.section	.nv.info.matmul_kernel,"",@"SHT_CUDA_INFO"
	.sectionflags	@""
	.align	4


	//----- nvinfo : EIATTR_CUDA_API_VERSION
	.align		4
        /*0000*/ 	.byte	0x04, 0x37
        /*0002*/ 	.short	(.L_7 - .L_6)
.L_6:
        /*0004*/ 	.word	0x00000082


	//----- nvinfo : EIATTR_KPARAM_INFO
	.align		4
.L_7:
        /*0008*/ 	.byte	0x04, 0x17
        /*000a*/ 	.short	(.L_9 - .L_8)
.L_8:
        /*000c*/ 	.word	0x00000000
        /*0010*/ 	.short	0x000d
        /*0012*/ 	.short	0x0048
        /*0014*/ 	.byte	0x00, 0xf4, 0x21, 0x00


	//----- nvinfo : EIATTR_KPARAM_INFO
	.align		4
.L_9:
        /*0018*/ 	.byte	0x04, 0x17
        /*001a*/ 	.short	(.L_11 - .L_10)
.L_10:
        /*001c*/ 	.word	0x00000000
        /*0020*/ 	.short	0x000c
        /*0022*/ 	.short	0x0040
        /*0024*/ 	.byte	0x00, 0xf4, 0x21, 0x00


	//----- nvinfo : EIATTR_KPARAM_INFO
	.align		4
.L_11:
        /*0028*/ 	.byte	0x04, 0x17
        /*002a*/ 	.short	(.L_13 - .L_12)
.L_12:
        /*002c*/ 	.word	0x00000000
        /*0030*/ 	.short	0x000b
        /*0032*/ 	.short	0x0038
        /*0034*/ 	.byte	0x00, 0xf0, 0x11, 0x00


	//----- nvinfo : EIATTR_KPARAM_INFO
	.align		4
.L_13:
        /*0038*/ 	.byte	0x04, 0x17
        /*003a*/ 	.short	(.L_15 - .L_14)
.L_14:
        /*003c*/ 	.word	0x00000000
        /*0040*/ 	.short	0x000a
        /*0042*/ 	.short	0x0034
        /*0044*/ 	.byte	0x00, 0xf0, 0x11, 0x00


	//----- nvinfo : EIATTR_KPARAM_INFO
	.align		4
.L_15:
        /*0048*/ 	.byte	0x04, 0x17
        /*004a*/ 	.short	(.L_17 - .L_16)
.L_16:
        /*004c*/ 	.word	0x00000000
        /*0050*/ 	.short	0x0009
        /*0052*/ 	.short	0x0030
        /*0054*/ 	.byte	0x00, 0xf0, 0x11, 0x00


	//----- nvinfo : EIATTR_KPARAM_INFO
	.align		4
.L_17:
        /*0058*/ 	.byte	0x04, 0x17
        /*005a*/ 	.short	(.L_19 - .L_18)
.L_18:
        /*005c*/ 	.word	0x00000000
        /*0060*/ 	.short	0x0008
        /*0062*/ 	.short	0x002c
        /*0064*/ 	.byte	0x00, 0xf0, 0x11, 0x00


	//----- nvinfo : EIATTR_KPARAM_INFO
	.align		4
.L_19:
        /*0068*/ 	.byte	0x04, 0x17
        /*006a*/ 	.short	(.L_21 - .L_20)
.L_20:
        /*006c*/ 	.word	0x00000000
        /*0070*/ 	.short	0x0007
        /*0072*/ 	.short	0x0028
        /*0074*/ 	.byte	0x00, 0xf0, 0x11, 0x00


	//----- nvinfo : EIATTR_KPARAM_INFO
	.align		4
.L_21:
        /*0078*/ 	.byte	0x04, 0x17
        /*007a*/ 	.short	(.L_23 - .L_22)
.L_22:
        /*007c*/ 	.word	0x00000000
        /*0080*/ 	.short	0x0006
        /*0082*/ 	.short	0x0024
        /*0084*/ 	.byte	0x00, 0xf0, 0x11, 0x00


	//----- nvinfo : EIATTR_KPARAM_INFO
	.align		4
.L_23:
        /*0088*/ 	.byte	0x04, 0x17
        /*008a*/ 	.short	(.L_25 - .L_24)
.L_24:
        /*008c*/ 	.word	0x00000000
        /*0090*/ 	.short	0x0005
        /*0092*/ 	.short	0x0020
        /*0094*/ 	.byte	0x00, 0xf0, 0x11, 0x00


	//----- nvinfo : EIATTR_KPARAM_INFO
	.align		4
.L_25:
        /*0098*/ 	.byte	0x04, 0x17
        /*009a*/ 	.short	(.L_27 - .L_26)
.L_26:
        /*009c*/ 	.word	0x00000000
        /*00a0*/ 	.short	0x0004
        /*00a2*/ 	.short	0x001c
        /*00a4*/ 	.byte	0x00, 0xf0, 0x11, 0x00


	//----- nvinfo : EIATTR_KPARAM_INFO
	.align		4
.L_27:
        /*00a8*/ 	.byte	0x04, 0x17
        /*00aa*/ 	.short	(.L_29 - .L_28)
.L_28:
        /*00ac*/ 	.word	0x00000000
        /*00b0*/ 	.short	0x0003
        /*00b2*/ 	.short	0x0018
        /*00b4*/ 	.byte	0x00, 0xf0, 0x11, 0x00


	//----- nvinfo : EIATTR_KPARAM_INFO
	.align		4
.L_29:
        /*00b8*/ 	.byte	0x04, 0x17
        /*00ba*/ 	.short	(.L_31 - .L_30)
.L_30:
        /*00bc*/ 	.word	0x00000000
        /*00c0*/ 	.short	0x0002
        /*00c2*/ 	.short	0x0010
        /*00c4*/ 	.byte	0x00, 0xf4, 0x21, 0x00


	//----- nvinfo : EIATTR_KPARAM_INFO
	.align		4
.L_31:
        /*00c8*/ 	.byte	0x04, 0x17
        /*00ca*/ 	.short	(.L_33 - .L_32)
.L_32:
        /*00cc*/ 	.word	0x00000000
        /*00d0*/ 	.short	0x0001
        /*00d2*/ 	.short	0x0008
        /*00d4*/ 	.byte	0x00, 0xf4, 0x21, 0x00


	//----- nvinfo : EIATTR_KPARAM_INFO
	.align		4
.L_33:
        /*00d8*/ 	.byte	0x04, 0x17
        /*00da*/ 	.short	(.L_35 - .L_34)
.L_34:
        /*00dc*/ 	.word	0x00000000
        /*00e0*/ 	.short	0x0000
        /*00e2*/ 	.short	0x0000
        /*00e4*/ 	.byte	0x00, 0xf4, 0x21, 0x00


	//----- nvinfo : EIATTR_SPARSE_MMA_MASK
	.align		4
.L_35:
        /*00e8*/ 	.byte	0x03, 0x50
        /*00ea*/ 	.short	0x0000


	//----- nvinfo : EIATTR_MAXREG_COUNT
	.align		4
        /*00ec*/ 	.byte	0x03, 0x1b
        /*00ee*/ 	.short	0x00ff


	//----- nvinfo : EIATTR_NUM_BARRIERS
	.align		4
        /*00f0*/ 	.byte	0x02, 0x4c
        /*00f2*/ 	.byte	0x01
	.zero		1


	//----- nvinfo : EIATTR_MERCURY_ISA_VERSION
	.align		4
        /*00f4*/ 	.byte	0x03, 0x5f
        /*00f6*/ 	.short	0x0101


	//----- nvinfo : EIATTR_EXIT_INSTR_OFFSETS
	.align		4
        /*00f8*/ 	.byte	0x04, 0x1c
        /*00fa*/ 	.short	(.L_37 - .L_36)


	//   ....[0]....
.L_36:
        /*00fc*/ 	.word	0x00003000


	//   ....[1]....
        /*0100*/ 	.word	0x00003030


	//----- nvinfo : EIATTR_REQNTID
	.align		4
.L_37:
        /*0104*/ 	.byte	0x04, 0x10
        /*0106*/ 	.short	(.L_39 - .L_38)
.L_38:
        /*0108*/ 	.word	0x00000100
        /*010c*/ 	.word	0x00000001
        /*0110*/ 	.word	0x00000001


	//----- nvinfo : EIATTR_CBANK_PARAM_SIZE
	.align		4
.L_39:
        /*0114*/ 	.byte	0x03, 0x19
        /*0116*/ 	.short	0x0050


	//----- nvinfo : EIATTR_PARAM_CBANK
	.align		4
        /*0118*/ 	.byte	0x04, 0x0a
        /*011a*/ 	.short	(.L_41 - .L_40)
	.align		4
.L_40:
        /*011c*/ 	.word	index@(.nv.constant0.matmul_kernel)
        /*0120*/ 	.short	0x0210
        /*0122*/ 	.short	0x0050


	//----- nvinfo : EIATTR_SW_WAR
	.align		4
.L_41:
        /*0124*/ 	.byte	0x04, 0x36
        /*0126*/ 	.short	(.L_43 - .L_42)
.L_42:
        /*0128*/ 	.word	0x00000008
.L_43:


//--------------------- .nv.callgraph             --------------------------
	.section	.nv.callgraph,"",@"SHT_CUDA_CALLGRAPH"
	.align	4
	.sectionentsize	8
	.align		4
        /*0000*/ 	.word	0x00000000
	.align		4
        /*0004*/ 	.word	0xffffffff
	.align		4
        /*0008*/ 	.word	0x00000000
	.align		4
        /*000c*/ 	.word	0xfffffffe
	.align		4
        /*0010*/ 	.word	0x00000000
	.align		4
        /*0014*/ 	.word	0xfffffffd
	.align		4
        /*0018*/ 	.word	0x00000000
	.align		4
        /*001c*/ 	.word	0xfffffffc


//--------------------- .text.matmul_kernel       --------------------------
	.section	.text.matmul_kernel,"ax",@progbits
	.align	128
        .global         matmul_kernel
        .type           matmul_kernel,@function
        .size           matmul_kernel,(.L_x_3 - matmul_kernel)
        .other          matmul_kernel,@"STO_CUDA_ENTRY STV_DEFAULT"
matmul_kernel:
.text.matmul_kernel:
[----:B------:R-:W-:Y:S08]  /*0000*/  LDC R1, c[0x0][0x28] ;  /* 0x00000a00ff017b82 */ /* 0x000ff00000000800 */
[----:B------:R-:W0:Y:S01]  /*0010*/  LDC.64 R16, c[0x0][0x228] ;  /* 0x00008a00ff107b82 */ /* 0x000e220000000a00 */
[----:B------:R-:W1:Y:S01]  /*0020*/  S2R R5, SR_CTAID.X ;  /* 0x0000000000057919 */ /* 0x000e620000002500 */
[----:B------:R-:W-:Y:S01]  /*0030*/  ULDC.64 UR14, c[0x0][0x208] ;  /* 0x00008200000e7ab9 */ /* 0x000fe20000000a00 */
[----:B------:R-:W-:-:S02]  /*0040*/  CS2R R24, SRZ ;  /* 0x0000000000187805 */ /* 0x000fc4000001ff00 */
[----:B------:R-:W-:Y:S02]  /*0050*/  CS2R R26, SRZ ;  /* 0x00000000001a7805 */ /* 0x000fe4000001ff00 */
[----:B------:R-:W-:Y:S02]  /*0060*/  CS2R R32, SRZ ;  /* 0x0000000000207805 */ /* 0x000fe4000001ff00 */
[----:B------:R-:W-:Y:S02]  /*0070*/  CS2R R34, SRZ ;  /* 0x0000000000227805 */ /* 0x000fe4000001ff00 */
[----:B------:R-:W-:Y:S01]  /*0080*/  CS2R R40, SRZ ;  /* 0x0000000000287805 */ /* 0x000fe2000001ff00 */
[----:B------:R-:W2:Y:S01]  /*0090*/  LDC R14, c[0x0][0x230] ;  /* 0x00008c00ff0e7b82 */ /* 0x000ea20000000800 */
[----:B------:R-:W-:Y:S02]  /*00a0*/  CS2R R42, SRZ ;  /* 0x00000000002a7805 */ /* 0x000fe4000001ff00 */
[----:B------:R-:W-:-:S02]  /*00b0*/  CS2R R48, SRZ ;  /* 0x0000000000307805 */ /* 0x000fc4000001ff00 */
[----:B------:R-:W-:-:S03]  /*00c0*/  CS2R R50, SRZ ;  /* 0x0000000000327805 */ /* 0x000fc6000001ff00 */
[----:B------:R-:W3:Y:S01]  /*00d0*/  S2UR UR12, SR_CgaCtaId ;  /* 0x00000000000c79c3 */ /* 0x000ee20000008800 */
[----:B0-----:R-:W-:-:S05]  /*00e0*/  VIADD R0, R17, 0x3f ;  /* 0x0000003f11007836 */ /* 0x001fca0000000000 */
[----:B------:R-:W-:Y:S01]  /*00f0*/  SHF.R.S32.HI R3, RZ, 0x1f, R0 ;  /* 0x0000001fff037819 */ /* 0x000fe20000011400 */
[----:B--2---:R-:W-:-:S03]  /*0100*/  VIADD R14, R14, 0x1f ;  /* 0x0000001f0e0e7836 */ /* 0x004fc60000000000 */
[----:B------:R-:W-:Y:S02]  /*0110*/  LEA.HI R3, R3, R0, RZ, 0x6 ;  /* 0x0000000003037211 */ /* 0x000fe400078f30ff */
[----:B-1----:R-:W-:Y:S02]  /*0120*/  IABS R8, R5 ;  /* 0x0000000500087213 */ /* 0x002fe40000000000 */
[----:B------:R-:W-:-:S05]  /*0130*/  SHF.R.S32.HI R3, RZ, 0x6, R3 ;  /* 0x00000006ff037819 */ /* 0x000fca0000011403 */
[----:B------:R-:W-:-:S05]  /*0140*/  IMAD.SHL.U32 R4, R3, 0x8, RZ ;  /* 0x0000000803047824 */ /* 0x000fca00078e00ff */
[-C--:B------:R-:W-:Y:S02]  /*0150*/  IABS R7, R4.reuse ;  /* 0x0000000400077213 */ /* 0x080fe40000000000 */
[----:B------:R-:W-:Y:S02]  /*0160*/  IABS R10, R4 ;  /* 0x00000004000a7213 */ /* 0x000fe40000000000 */
[----:B------:R-:W0:Y:S08]  /*0170*/  I2F.RP R0, R7 ;  /* 0x0000000700007306 */ /* 0x000e300000209400 */
[----:B0-----:R-:W0:Y:S02]  /*0180*/  MUFU.RCP R0, R0 ;  /* 0x0000000000007308 */ /* 0x001e240000001000 */
[----:B0-----:R-:W-:-:S02]  /*0190*/  VIADD R2, R0, 0xffffffe ;  /* 0x0ffffffe00027836 */ /* 0x001fc40000000000 */
[----:B------:R-:W-:-:S04]  /*01a0*/  IMAD.MOV R0, RZ, RZ, -R10 ;  /* 0x000000ffff007224 */ /* 0x000fc800078e0a0a */
[----:B------:R0:W1:Y:S02]  /*01b0*/  F2I.FTZ.U32.TRUNC.NTZ R3, R2 ;  /* 0x0000000200037305 */ /* 0x000064000021f000 */
[----:B0-----:R-:W-:Y:S02]  /*01c0*/  IMAD.MOV.U32 R2, RZ, RZ, RZ ;  /* 0x000000ffff027224 */ /* 0x001fe400078e00ff */
[----:B-1----:R-:W-:-:S04]  /*01d0*/  IMAD.MOV R6, RZ, RZ, -R3 ;  /* 0x000000ffff067224 */ /* 0x002fc800078e0a03 */
[----:B------:R-:W-:Y:S02]  /*01e0*/  IMAD R9, R6, R7, RZ ;  /* 0x0000000706097224 */ /* 0x000fe400078e02ff */
[----:B------:R-:W-:Y:S02]  /*01f0*/  IMAD.MOV.U32 R6, RZ, RZ, R8 ;  /* 0x000000ffff067224 */ /* 0x000fe400078e0008 */
[----:B------:R-:W-:-:S06]  /*0200*/  IMAD.HI.U32 R3, R3, R9, R2 ;  /* 0x0000000903037227 */ /* 0x000fcc00078e0002 */
[----:B------:R-:W-:-:S04]  /*0210*/  IMAD.HI.U32 R3, R3, R6, RZ ;  /* 0x0000000603037227 */ /* 0x000fc800078e00ff */
[----:B------:R-:W-:-:S05]  /*0220*/  IMAD R0, R3, R0, R6 ;  /* 0x0000000003007224 */ /* 0x000fca00078e0206 */
[----:B------:R-:W-:-:S13]  /*0230*/  ISETP.GT.U32.AND P1, PT, R7, R0, PT ;  /* 0x000000000700720c */ /* 0x000fda0003f24070 */
[----:B------:R-:W-:Y:S02]  /*0240*/  @!P1 IMAD.IADD R0, R0, 0x1, -R7 ;  /* 0x0000000100009824 */ /* 0x000fe400078e0a07 */
[----:B------:R-:W-:Y:S01]  /*0250*/  @!P1 VIADD R3, R3, 0x1 ;  /* 0x0000000103039836 */ /* 0x000fe20000000000 */
[----:B------:R-:W-:Y:S02]  /*0260*/  ISETP.NE.AND P1, PT, R4, RZ, PT ;  /* 0x000000ff0400720c */ /* 0x000fe40003f25270 */
[----:B------:R-:W-:Y:S02]  /*0270*/  ISETP.GE.U32.AND P0, PT, R0, R7, PT ;  /* 0x000000070000720c */ /* 0x000fe40003f06070 */
[----:B------:R-:W-:-:S04]  /*0280*/  LOP3.LUT R0, R5, R4, RZ, 0x3c, !PT ;  /* 0x0000000405007212 */ /* 0x000fc800078e3cff */
[----:B------:R-:W-:Y:S01]  /*0290*/  ISETP.GE.AND P2, PT, R0, RZ, PT ;  /* 0x000000ff0000720c */ /* 0x000fe20003f46270 */
[----:B------:R-:W-:-:S06]  /*02a0*/  VIADD R0, R16, 0x7f ;  /* 0x0000007f10007836 */ /* 0x000fcc0000000000 */
[----:B------:R-:W-:-:S04]  /*02b0*/  @P0 VIADD R3, R3, 0x1 ;  /* 0x0000000103030836 */ /* 0x000fc80000000000 */
[----:B------:R-:W-:Y:S01]  /*02c0*/  IMAD.MOV.U32 R2, RZ, RZ, R3 ;  /* 0x000000ffff027224 */ /* 0x000fe200078e0003 */
[----:B------:R-:W-:-:S03]  /*02d0*/  SHF.R.S32.HI R3, RZ, 0x1f, R0 ;  /* 0x0000001fff037819 */ /* 0x000fc60000011400 */
[----:B------:R-:W-:Y:S01]  /*02e0*/  @!P2 IMAD.MOV R2, RZ, RZ, -R2 ;  /* 0x000000ffff02a224 */ /* 0x000fe200078e0a02 */
[----:B------:R-:W-:Y:S02]  /*02f0*/  @!P1 LOP3.LUT R2, RZ, R4, RZ, 0x33, !PT ;  /* 0x00000004ff029212 */ /* 0x000fe400078e33ff */
[----:B------:R-:W-:-:S03]  /*0300*/  LEA.HI R3, R3, R0, RZ, 0x7 ;  /* 0x0000000003037211 */ /* 0x000fc600078f38ff */
[----:B------:R-:W-:Y:S02]  /*0310*/  IMAD.SHL.U32 R6, R2, 0x8, RZ ;  /* 0x0000000802067824 */ /* 0x000fe400078e00ff */
[----:B------:R-:W-:-:S03]  /*0320*/  IMAD.MOV R2, RZ, RZ, -R2 ;  /* 0x000000ffff027224 */ /* 0x000fc600078e0a02 */
[----:B------:R-:W-:Y:S01]  /*0330*/  LEA.HI.SX32 R3, R3, -R6, 0x19 ;  /* 0x8000000603037211 */ /* 0x000fe200078fcaff */
[----:B------:R-:W-:-:S03]  /*0340*/  IMAD R11, R4, R2, R5 ;  /* 0x00000002040b7224 */ /* 0x000fc600078e0205 */
[----:B------:R-:W-:-:S04]  /*0350*/  VIMNMX R8, R3, 0x8, PT ;  /* 0x0000000803087848 */ /* 0x000fc80003fe0100 */
[-C--:B------:R-:W-:Y:S02]  /*0360*/  IABS R7, R8.reuse ;  /* 0x0000000800077213 */ /* 0x080fe40000000000 */
[----:B------:R-:W-:Y:S02]  /*0370*/  IABS R4, R8 ;  /* 0x0000000800047213 */ /* 0x000fe40000000000 */
[----:B------:R-:W0:Y:S01]  /*0380*/  I2F.RP R0, R7 ;  /* 0x0000000700007306 */ /* 0x000e220000209400 */
[C---:B------:R-:W-:Y:S02]  /*0390*/  R2UR UR5, R8.reuse ;  /* 0x00000000080572ca */ /* 0x040fe400000e0000 */
[----:B------:R-:W-:-:S11]  /*03a0*/  R2UR UR6, R8 ;  /* 0x00000000080672ca */ /* 0x000fd600000e0000 */
[----:B------:R-:W-:Y:S01]  /*03b0*/  UISETP.NE.AND UP0, UPT, UR5, URZ, UPT ;  /* 0x0000003f0500728c */ /* 0x000fe2000bf05270 */
[----:B0-----:R-:W0:Y:S02]  /*03c0*/  MUFU.RCP R0, R0 ;  /* 0x0000000000007308 */ /* 0x001e240000001000 */
[----:B0-----:R-:W-:Y:S02]  /*03d0*/  VIADD R3, R0, 0xffffffe ;  /* 0x0ffffffe00037836 */ /* 0x001fe40000000000 */
[----:B------:R-:W-:-:S04]  /*03e0*/  IMAD.MOV R0, RZ, RZ, -R4 ;  /* 0x000000ffff007224 */ /* 0x000fc800078e0a04 */
[----:B------:R-:W0:Y:S02]  /*03f0*/  F2I.FTZ.U32.TRUNC.NTZ R3, R3 ;  /* 0x0000000300037305 */ /* 0x000e24000021f000 */
[----:B0-----:R-:W-:-:S04]  /*0400*/  IMAD.MOV R9, RZ, RZ, -R3 ;  /* 0x000000ffff097224 */ /* 0x001fc800078e0a03 */
[----:B------:R-:W-:Y:S01]  /*0410*/  IMAD.MOV.U32 R2, RZ, RZ, R9 ;  /* 0x000000ffff027224 */ /* 0x000fe200078e0009 */
[----:B------:R-:W-:-:S03]  /*0420*/  IABS R9, R11 ;  /* 0x0000000b00097213 */ /* 0x000fc60000000000 */
[----:B------:R-:W-:Y:S02]  /*0430*/  IMAD R5, R2, R7, RZ ;  /* 0x0000000702057224 */ /* 0x000fe400078e02ff */
[----:B------:R-:W-:-:S04]  /*0440*/  IMAD.MOV.U32 R2, RZ, RZ, RZ ;  /* 0x000000ffff027224 */ /* 0x000fc800078e00ff */
[----:B------:R-:W-:-:S06]  /*0450*/  IMAD.HI.U32 R2, R3, R5, R2 ;  /* 0x0000000503027227 */ /* 0x000fcc00078e0002 */
[----:B------:R-:W-:-:S04]  /*0460*/  IMAD.HI.U32 R2, R2, R9, RZ ;  /* 0x0000000902027227 */ /* 0x000fc800078e00ff */
[----:B------:R-:W-:-:S05]  /*0470*/  IMAD R0, R2, R0, R9 ;  /* 0x0000000002007224 */ /* 0x000fca00078e0209 */
[----:B------:R-:W-:-:S13]  /*0480*/  ISETP.GT.U32.AND P1, PT, R7, R0, PT ;  /* 0x000000000700720c */ /* 0x000fda0003f24070 */
[----:B------:R-:W-:Y:S02]  /*0490*/  @!P1 IMAD.IADD R0, R0, 0x1, -R7 ;  /* 0x0000000100009824 */ /* 0x000fe400078e0a07 */
[----:B------:R-:W-:-:S03]  /*04a0*/  @!P1 VIADD R2, R2, 0x1 ;  /* 0x0000000102029836 */ /* 0x000fc60000000000 */
[----:B------:R-:W-:Y:S02]  /*04b0*/  ISETP.GE.U32.AND P0, PT, R0, R7, PT ;  /* 0x000000070000720c */ /* 0x000fe40003f06070 */
[----:B------:R-:W-:-:S04]  /*04c0*/  LOP3.LUT R0, R11, R8, RZ, 0x3c, !PT ;  /* 0x000000080b007212 */ /* 0x000fc800078e3cff */
[----:B------:R-:W-:Y:S02]  /*04d0*/  ISETP.GE.AND P2, PT, R0, RZ, PT ;  /* 0x000000ff0000720c */ /* 0x000fe40003f46270 */
[----:B------:R-:W0:Y:S05]  /*04e0*/  S2R R0, SR_TID.X ;  /* 0x0000000000007919 */ /* 0x000e2a0000002100 */
[----:B------:R-:W-:Y:S01]  /*04f0*/  @P0 VIADD R2, R2, 0x1 ;  /* 0x0000000102020836 */ /* 0x000fe20000000000 */
[----:B------:R-:W-:-:S05]  /*0500*/  ISETP.GE.AND P0, PT, R14, 0x20, PT ;  /* 0x000000200e00780c */ /* 0x000fca0003f06270 */
[----:B------:R-:W-:-:S05]  /*0510*/  @!P2 IMAD.MOV R2, RZ, RZ, -R2 ;  /* 0x000000ffff02a224 */ /* 0x000fca00078e0a02 */
[----:B------:R-:W-:-:S09]  /*0520*/  R2UR UR4, R2 ;  /* 0x00000000020472ca */ /* 0x000fd200000e0000 */
[----:B------:R-:W-:-:S04]  /*0530*/  @!UP0 ULOP3.LUT UR4, URZ, UR6, URZ, 0x33, !UPT ;  /* 0x000000063f048292 */ /* 0x000fc8000f8e333f */
[----:B------:R-:W-:Y:S02]  /*0540*/  UIADD3 UR5, -UR4, URZ, URZ ;  /* 0x0000003f04057290 */ /* 0x000fe4000fffe13f */
[----:B------:R-:W-:Y:S01]  /*0550*/  USHF.L.U32 UR13, UR4, 0x6, URZ ;  /* 0x00000006040d7899 */ /* 0x000fe2000800063f */
[----:B0-----:R-:W-:Y:S02]  /*0560*/  LOP3.LUT R3, R0, 0x7f, RZ, 0xc0, !PT ;  /* 0x0000007f00037812 */ /* 0x001fe400078ec0ff */
[----:B------:R-:W-:Y:S01]  /*0570*/  SHF.R.U32.HI R4, RZ, 0x7, R0 ;  /* 0x00000007ff047819 */ /* 0x000fe20000011600 */
[----:B------:R-:W-:Y:S01]  /*0580*/  IMAD R2, R8, UR5, R11 ;  /* 0x0000000508027c24 */ /* 0x000fe2000f8e020b */
[----:B------:R-:W-:Y:S02]  /*0590*/  UMOV UR5, 0x400 ;  /* 0x0000040000057882 */ /* 0x000fe40000000000 */
[----:B---3--:R-:W-:Y:S01]  /*05a0*/  ULEA UR12, UR12, UR5, 0x18 ;  /* 0x000000050c0c7291 */ /* 0x008fe2000f8ec03f */
[----:B------:R-:W-:Y:S01]  /*05b0*/  IMAD.IADD R2, R6, 0x1, R2 ;  /* 0x0000000106027824 */ /* 0x000fe200078e0202 */
[----:B------:R-:W-:-:S03]  /*05c0*/  SGXT.U32 R4, R4, 0x1 ;  /* 0x000000010404781a */ /* 0x000fc60000000000 */
[----:B------:R-:W-:Y:S01]  /*05d0*/  IMAD R2, R2, 0x80, R3 ;  /* 0x0000008002027824 */ /* 0x000fe200078e0203 */
[----:B------:R-:W-:Y:S01]  /*05e0*/  LOP3.LUT R3, R0, 0xff, RZ, 0xc0, !PT ;  /* 0x000000ff00037812 */ /* 0x000fe200078ec0ff */
[----:B------:R-:W-:Y:S06]  /*05f0*/  @!P0 BRA `(.L_x_0) ;  /* 0x0000001800c08947 */ /* 0x000fec0003800000 */
[----:B------:R-:W-:Y:S01]  /*0600*/  IABS R22, R16 ;  /* 0x0000001000167213 */ /* 0x000fe20000000000 */
[----:B------:R-:W0:Y:S01]  /*0610*/  LDC.64 R122, c[0x0][0x218] ;  /* 0x00008600ff7a7b82 */ /* 0x000e220000000a00 */
[----:B------:R-:W-:Y:S02]  /*0620*/  IABS R20, R17 ;  /* 0x0000001100147213 */ /* 0x000fe40000000000 */
[----:B------:R-:W-:Y:S01]  /*0630*/  CS2R R26, SRZ ;  /* 0x00000000001a7805 */ /* 0x000fe2000001ff00 */
[----:B------:R-:W1:Y:S01]  /*0640*/  I2F.RP R10, R22 ;  /* 0x00000016000a7306 */ /* 0x000e620000209400 */
[----:B------:R-:W-:Y:S02]  /*0650*/  SHF.R.U32.HI R11, RZ, 0x5, R0 ;  /* 0x00000005ff0b7819 */ /* 0x000fe40000011600 */
[----:B------:R-:W-:Y:S02]  /*0660*/  CS2R R28, SRZ ;  /* 0x00000000001c7805 */ /* 0x000fe4000001ff00 */
[----:B------:R-:W-:-:S02]  /*0670*/  LOP3.LUT P0, RZ, R0, 0x80, RZ, 0xc0, !PT ;  /* 0x0000008000ff7812 */ /* 0x000fc4000780c0ff */
[----:B------:R-:W-:Y:S02]  /*0680*/  CS2R R30, SRZ ;  /* 0x00000000001e7805 */ /* 0x000fe4000001ff00 */
[----:B------:R-:W-:Y:S01]  /*0690*/  R2UR UR17, R11 ;  /* 0x000000000b1172ca */ /* 0x000fe200000e0000 */
[----:B------:R-:W-:Y:S01]  /*06a0*/  IMAD.SHL.U32 R11, R0, 0x2, RZ ;  /* 0x00000002000b7824 */ /* 0x000fe200078e00ff */
[----:B------:R-:W-:Y:S01]  /*06b0*/  IABS R19, R2 ;  /* 0x0000000200137213 */ /* 0x000fe20000000000 */
[----:B------:R-:W2:Y:S01]  /*06c0*/  I2F.RP R5, R20 ;  /* 0x0000001400057306 */ /* 0x000ea20000209400 */
[----:B------:R-:W3:Y:S01]  /*06d0*/  LDC R63, c[0x0][0x238] ;  /* 0x00008e00ff3f7b82 */ /* 0x000ee20000000800 */
[C---:B------:R-:W-:Y:S02]  /*06e0*/  LOP3.LUT R56, R4.reuse, 0x14, RZ, 0xfc, !PT ;  /* 0x0000001404387812 */ /* 0x040fe400078efcff */
[----:B------:R-:W-:Y:S02]  /*06f0*/  CS2R R32, SRZ ;  /* 0x0000000000207805 */ /* 0x000fe4000001ff00 */
[----:B------:R-:W-:-:S02]  /*0700*/  LOP3.LUT R57, R4, 0x16, RZ, 0xfc, !PT ;  /* 0x0000001604397812 */ /* 0x000fc400078efcff */
[----:B------:R-:W-:Y:S02]  /*0710*/  CS2R R34, SRZ ;  /* 0x0000000000227805 */ /* 0x000fe4000001ff00 */
[C---:B------:R-:W-:Y:S02]  /*0720*/  LOP3.LUT R58, R4.reuse, 0x18, RZ, 0xfc, !PT ;  /* 0x00000018043a7812 */ /* 0x040fe400078efcff */
[----:B------:R-:W-:Y:S01]  /*0730*/  CS2R R36, SRZ ;  /* 0x0000000000247805 */ /* 0x000fe2000001ff00 */
[----:B-1----:R-:W1:Y:S01]  /*0740*/  MUFU.RCP R10, R10 ;  /* 0x0000000a000a7308 */ /* 0x002e620000001000 */
[C---:B------:R-:W-:Y:S01]  /*0750*/  LOP3.LUT R59, R4.reuse, 0x1a, RZ, 0xfc, !PT ;  /* 0x0000001a043b7812 */ /* 0x040fe200078efcff */
[----:B------:R-:W-:Y:S01]  /*0760*/  UIADD3 UR4, UR13, UR17, URZ ;  /* 0x000000110d047290 */ /* 0x000fe2000fffe03f */
[C---:B------:R-:W-:Y:S01]  /*0770*/  LOP3.LUT R60, R4.reuse, 0x1c, RZ, 0xfc, !PT ;  /* 0x0000001c043c7812 */ /* 0x040fe200078efcff */
[----:B------:R-:W-:Y:S01]  /*0780*/  ULOP3.LUT UR11, UR13, 0x7, UR17, 0xf8, !UPT ;  /* 0x000000070d0b7892 */ /* 0x000fe2000f8ef811 */
[----:B------:R-:W-:Y:S01]  /*0790*/  LOP3.LUT R61, R4, 0x1e, RZ, 0xfc, !PT ;  /* 0x0000001e043d7812 */ /* 0x000fe200078efcff */
[----:B------:R-:W-:Y:S01]  /*07a0*/  UIADD3 UR5, UR4, 0x38, URZ ;  /* 0x0000003804057890 */ /* 0x000fe2000fffe03f */
[----:B------:R-:W-:Y:S01]  /*07b0*/  LOP3.LUT R62, R0, 0x1f, RZ, 0xc0, !PT ;  /* 0x0000001f003e7812 */ /* 0x000fe200078ec0ff */
[----:B--2---:R-:W2:Y:S01]  /*07c0*/  MUFU.RCP R5, R5 ;  /* 0x0000000500057308 */ /* 0x004ea20000001000 */
[----:B------:R-:W-:-:S02]  /*07d0*/  ULOP3.LUT UR6, UR11, 0x30, URZ, 0xfc, !UPT ;  /* 0x000000300b067892 */ /* 0x000fc4000f8efc3f */
[----:B------:R-:W-:Y:S01]  /*07e0*/  IMAD.U32 R18, RZ, RZ, UR11 ;  /* 0x0000000bff127e24 */ /* 0x000fe2000f8e00ff */
[----:B------:R-:W-:Y:S01]  /*07f0*/  ULOP3.LUT UR7, UR11, 0x28, URZ, 0xfc, !UPT ;  /* 0x000000280b077892 */ /* 0x000fe2000f8efc3f */
[----:B------:R-:W-:Y:S01]  /*0800*/  CS2R R38, SRZ ;  /* 0x0000000000267805 */ /* 0x000fe2000001ff00 */
[----:B------:R-:W-:Y:S01]  /*0810*/  ULOP3.LUT UR8, UR11, 0x20, URZ, 0xfc, !UPT ;  /* 0x000000200b087892 */ /* 0x000fe2000f8efc3f */
[----:B------:R-:W-:Y:S01]  /*0820*/  CS2R R40, SRZ ;  /* 0x0000000000287805 */ /* 0x000fe2000001ff00 */
[----:B------:R-:W-:Y:S01]  /*0830*/  UIADD3 UR4, UR4, 0x18, URZ ;  /* 0x0000001804047890 */ /* 0x000fe2000fffe03f */
[----:B------:R-:W-:Y:S01]  /*0840*/  IABS R25, R18 ;  /* 0x0000001200197213 */ /* 0x000fe20000000000 */
[----:B-1----:R-:W-:Y:S01]  /*0850*/  VIADD R8, R10, 0xffffffe ;  /* 0x0ffffffe0a087836 */ /* 0x002fe20000000000 */
[----:B------:R-:W-:Y:S01]  /*0860*/  SEL R10, RZ, 0x90, !P0 ;  /* 0x00000090ff0a7807 */ /* 0x000fe20004000000 */
[----:B------:R-:W-:Y:S01]  /*0870*/  ULOP3.LUT UR10, UR11, 0x8, URZ, 0xfc, !UPT ;  /* 0x000000080b0a7892 */ /* 0x000fe2000f8efc3f */
[-C--:B---3--:R-:W-:Y:S01]  /*0880*/  IMAD R101, R57, R63.reuse, RZ ;  /* 0x0000003f39657224 */ /* 0x088fe200078e02ff */
[----:B------:R1:W3:Y:S01]  /*0890*/  F2I.FTZ.U32.TRUNC.NTZ R9, R8 ;  /* 0x0000000800097305 */ /* 0x0002e2000021f000 */
[----:B------:R-:W-:Y:S01]  /*08a0*/  LOP3.LUT R21, R10, 0x7e, R11, 0x78, !PT ;  /* 0x0000007e0a157812 */ /* 0x000fe200078e780b */
[----:B------:R-:W-:Y:S01]  /*08b0*/  IMAD.U32 R10, RZ, RZ, UR8 ;  /* 0x00000008ff0a7e24 */ /* 0x000fe2000f8e00ff */
[----:B------:R-:W-:Y:S01]  /*08c0*/  ULOP3.LUT UR9, UR11, 0x10, URZ, 0xfc, !UPT ;  /* 0x000000100b097892 */ /* 0x000fe2000f8efc3f */
[----:B--2---:R-:W-:Y:S01]  /*08d0*/  VIADD R6, R5, 0xffffffe ;  /* 0x0ffffffe05067836 */ /* 0x004fe20000000000 */
[----:B------:R-:W-:Y:S01]  /*08e0*/  CS2R R42, SRZ ;  /* 0x00000000002a7805 */ /* 0x000fe2000001ff00 */
[----:B------:R-:W-:Y:S01]  /*08f0*/  IMAD R99, R56, R63, RZ ;  /* 0x0000003f38637224 */ /* 0x000fe200078e02ff */
[----:B------:R-:W-:Y:S01]  /*0900*/  IABS R15, R10 ;  /* 0x0000000a000f7213 */ /* 0x000fe20000000000 */
[----:B------:R2:W4:Y:S01]  /*0910*/  F2I.FTZ.U32.TRUNC.NTZ R7, R6 ;  /* 0x0000000600077305 */ /* 0x000522000021f000 */
[----:B-1----:R-:W-:Y:S01]  /*0920*/  IMAD.MOV.U32 R8, RZ, RZ, RZ ;  /* 0x000000ffff087224 */ /* 0x002fe200078e00ff */
[----:B------:R-:W-:-:S02]  /*0930*/  CS2R R44, SRZ ;  /* 0x00000000002c7805 */ /* 0x000fc4000001ff00 */
[----:B------:R-:W-:Y:S02]  /*0940*/  CS2R R46, SRZ ;  /* 0x00000000002e7805 */ /* 0x000fe4000001ff00 */
[----:B------:R-:W-:Y:S02]  /*0950*/  CS2R R48, SRZ ;  /* 0x0000000000307805 */ /* 0x000fe4000001ff00 */
[----:B------:R-:W-:Y:S02]  /*0960*/  CS2R R50, SRZ ;  /* 0x0000000000327805 */ /* 0x000fe4000001ff00 */
[----:B------:R-:W-:Y:S01]  /*0970*/  CS2R R52, SRZ ;  /* 0x0000000000347805 */ /* 0x000fe2000001ff00 */
[----:B---3--:R-:W-:Y:S01]  /*0980*/  IMAD.MOV R5, RZ, RZ, -R9 ;  /* 0x000000ffff057224 */ /* 0x008fe200078e0a09 */
[----:B------:R-:W-:Y:S01]  /*0990*/  CS2R R54, SRZ ;  /* 0x0000000000367805 */ /* 0x000fe2000001ff00 */
[----:B--2---:R-:W-:Y:S01]  /*09a0*/  IMAD.MOV.U32 R6, RZ, RZ, RZ ;  /* 0x000000ffff067224 */ /* 0x004fe200078e00ff */
[----:B------:R-:W-:Y:S01]  /*09b0*/  ULDC UR16, c[0x0][0x230] ;  /* 0x00008c0000107ab9 */ /* 0x000fe20000000800 */
[----:B------:R-:W-:-:S02]  /*09c0*/  IMAD R5, R5, R22, RZ ;  /* 0x0000001605057224 */ /* 0x000fc400078e02ff */
[----:B----4-:R-:W-:Y:S02]  /*09d0*/  IMAD.MOV R12, RZ, RZ, -R7 ;  /* 0x000000ffff0c7224 */ /* 0x010fe400078e0a07 */
[----:B------:R-:W-:-:S04]  /*09e0*/  IMAD.HI.U32 R8, R9, R5, R8 ;  /* 0x0000000509087227 */ /* 0x000fc800078e0008 */
[----:B------:R-:W-:Y:S02]  /*09f0*/  IMAD.MOV.U32 R11, RZ, RZ, R12 ;  /* 0x000000ffff0b7224 */ /* 0x000fe400078e000c */
[----:B------:R-:W-:-:S04]  /*0a00*/  IMAD.HI.U32 R8, R8, R19, RZ ;  /* 0x0000001308087227 */ /* 0x000fc800078e00ff */
[----:B------:R-:W-:Y:S02]  /*0a10*/  IMAD R5, R11, R20, RZ ;  /* 0x000000140b057224 */ /* 0x000fe400078e02ff */
[----:B------:R-:W-:Y:S02]  /*0a20*/  IMAD.MOV R12, RZ, RZ, -R8 ;  /* 0x000000ffff0c7224 */ /* 0x000fe400078e0a08 */
[----:B------:R-:W-:-:S04]  /*0a30*/  IMAD.HI.U32 R6, R7, R5, R6 ;  /* 0x0000000507067227 */ /* 0x000fc800078e0006 */
[----:B------:R-:W-:Y:S02]  /*0a40*/  IMAD.U32 R5, RZ, RZ, UR5 ;  /* 0x00000005ff057e24 */ /* 0x000fe4000f8e00ff */
[----:B------:R-:W-:Y:S02]  /*0a50*/  IMAD.U32 R7, RZ, RZ, UR6 ;  /* 0x00000006ff077e24 */ /* 0x000fe4000f8e00ff */
[C---:B------:R-:W-:Y:S01]  /*0a60*/  IMAD R19, R22.reuse, R12, R19 ;  /* 0x0000000c16137224 */ /* 0x040fe200078e0213 */
[----:B------:R-:W-:Y:S01]  /*0a70*/  IABS R9, R5 ;  /* 0x0000000500097213 */ /* 0x000fe20000000000 */
[----:B------:R-:W-:Y:S01]  /*0a80*/  IMAD.U32 R5, RZ, RZ, UR7 ;  /* 0x00000007ff057e24 */ /* 0x000fe2000f8e00ff */
[----:B------:R-:W-:Y:S01]  /*0a90*/  IABS R11, R7 ;  /* 0x00000007000b7213 */ /* 0x000fe20000000000 */
[----:B------:R-:W-:Y:S01]  /*0aa0*/  IMAD.U32 R12, RZ, RZ, UR10 ;  /* 0x0000000aff0c7e24 */ /* 0x000fe2000f8e00ff */
[----:B------:R-:W-:Y:S02]  /*0ab0*/  ISETP.GT.U32.AND P0, PT, R22, R19, PT ;  /* 0x000000131600720c */ /* 0x000fe40003f04070 */
[----:B------:R-:W-:Y:S01]  /*0ac0*/  IABS R13, R5 ;  /* 0x00000005000d7213 */ /* 0x000fe20000000000 */
[----:B------:R-:W-:Y:S01]  /*0ad0*/  IMAD.HI.U32 R5, R6, R9, RZ ;  /* 0x0000000906057227 */ /* 0x000fe200078e00ff */
[----:B------:R-:W-:-:S03]  /*0ae0*/  IABS R23, R12 ;  /* 0x0000000c00177213 */ /* 0x000fc60000000000 */
[----:B------:R-:W-:-:S04]  /*0af0*/  IMAD.HI.U32 R7, R6, R11, RZ ;  /* 0x0000000b06077227 */ /* 0x000fc800078e00ff */
[----:B------:R-:W-:Y:S02]  /*0b00*/  IMAD.MOV R8, RZ, RZ, -R5 ;  /* 0x000000ffff087224 */ /* 0x000fe400078e0a05 */
[----:B------:R-:W-:Y:S02]  /*0b10*/  IMAD.MOV R10, RZ, RZ, -R7 ;  /* 0x000000ffff0a7224 */ /* 0x000fe400078e0a07 */
[----:B------:R-:W-:-:S04]  /*0b20*/  IMAD.HI.U32 R5, R6, R13, RZ ;  /* 0x0000000d06057227 */ /* 0x000fc800078e00ff */
[C---:B------:R-:W-:Y:S02]  /*0b30*/  IMAD R7, R20.reuse, R8, R9 ;  /* 0x0000000814077224 */ /* 0x040fe400078e0209 */
[C---:B------:R-:W-:Y:S02]  /*0b40*/  IMAD R9, R20.reuse, R10, R11 ;  /* 0x0000000a14097224 */ /* 0x040fe400078e020b */
[----:B------:R-:W-:Y:S01]  /*0b50*/  IMAD.MOV R8, RZ, RZ, -R5 ;  /* 0x000000ffff087224 */ /* 0x000fe200078e0a05 */
[C---:B------:R-:W-:Y:S01]  /*0b60*/  ISETP.GT.U32.AND P6, PT, R20.reuse, R7, PT ;  /* 0x000000071400720c */ /* 0x040fe20003fc4070 */
[----:B------:R-:W-:Y:S01]  /*0b70*/  IMAD.U32 R11, RZ, RZ, UR4 ;  /* 0x00000004ff0b7e24 */ /* 0x000fe2000f8e00ff */
[----:B------:R-:W-:Y:S01]  /*0b80*/  ISETP.GT.U32.AND P4, PT, R20, R9, PT ;  /* 0x000000091400720c */ /* 0x000fe20003f84070 */
[----:B------:R-:W-:-:S04]  /*0b90*/  IMAD.HI.U32 R5, R6, R15, RZ ;  /* 0x0000000f06057227 */ /* 0x000fc800078e00ff */
[C---:B------:R-:W-:Y:S01]  /*0ba0*/  IMAD R10, R20.reuse, R8, R13 ;  /* 0x00000008140a7224 */ /* 0x040fe200078e020d */
[----:B------:R-:W-:Y:S01]  /*0bb0*/  IABS R13, R11 ;  /* 0x0000000b000d7213 */ /* 0x000fe20000000000 */
[----:B------:R-:W-:Y:S02]  /*0bc0*/  IMAD.MOV R5, RZ, RZ, -R5 ;  /* 0x000000ffff057224 */ /* 0x000fe400078e0a05 */
[----:B------:R-:W-:Y:S01]  /*0bd0*/  IMAD.U32 R8, RZ, RZ, UR9 ;  /* 0x00000009ff087e24 */ /* 0x000fe2000f8e00ff */
[C---:B------:R-:W-:Y:S01]  /*0be0*/  ISETP.GT.U32.AND P5, PT, R20.reuse, R10, PT ;  /* 0x0000000a1400720c */ /* 0x040fe20003fa4070 */
[----:B------:R-:W-:Y:S02]  /*0bf0*/  IMAD R11, R20, R5, R15 ;  /* 0x00000005140b7224 */ /* 0x000fe400078e020f */
[----:B------:R-:W-:Y:S01]  /*0c00*/  IMAD.HI.U32 R5, R6, R13, RZ ;  /* 0x0000000d06057227 */ /* 0x000fe200078e00ff */
[----:B------:R-:W-:Y:S02]  /*0c10*/  IABS R15, R8 ;  /* 0x00000008000f7213 */ /* 0x000fe40000000000 */
[----:B------:R-:W-:Y:S01]  /*0c20*/  ISETP.GT.U32.AND P1, PT, R20, R11, PT ;  /* 0x0000000b1400720c */ /* 0x000fe20003f24070 */
[----:B------:R-:W-:-:S02]  /*0c30*/  IMAD.MOV R12, RZ, RZ, -R5 ;  /* 0x000000ffff0c7224 */ /* 0x000fc400078e0a05 */
[----:B------:R-:W-:-:S04]  /*0c40*/  IMAD.HI.U32 R5, R6, R15, RZ ;  /* 0x0000000f06057227 */ /* 0x000fc800078e00ff */
[C---:B------:R-:W-:Y:S02]  /*0c50*/  IMAD R12, R20.reuse, R12, R13 ;  /* 0x0000000c140c7224 */ /* 0x040fe400078e020d */
[----:B------:R-:W-:Y:S02]  /*0c60*/  IMAD.MOV R5, RZ, RZ, -R5 ;  /* 0x000000ffff057224 */ /* 0x000fe400078e0a05 */
[----:B------:R-:W-:Y:S01]  /*0c70*/  @!P0 IMAD.IADD R19, R19, 0x1, -R22 ;  /* 0x0000000113138824 */ /* 0x000fe200078e0a16 */
[C---:B------:R-:W-:Y:S01]  /*0c80*/  ISETP.GT.U32.AND P2, PT, R20.reuse, R12, PT ;  /* 0x0000000c1400720c */ /* 0x040fe20003f44070 */
[----:B------:R-:W-:Y:S01]  /*0c90*/  IMAD R13, R20, R5, R15 ;  /* 0x00000005140d7224 */ /* 0x000fe200078e020f */
[----:B------:R-:W-:Y:S01]  /*0ca0*/  SHF.R.S32.HI R5, RZ, 0x1f, R14 ;  /* 0x0000001fff057819 */ /* 0x000fe2000001140e */
[----:B------:R-:W-:Y:S01]  /*0cb0*/  IMAD.HI.U32 R8, R6, R23, RZ ;  /* 0x0000001706087227 */ /* 0x000fe200078e00ff */
[----:B------:R-:W-:Y:S02]  /*0cc0*/  ISETP.GT.U32.AND P0, PT, R22, R19, PT ;  /* 0x000000131600720c */ /* 0x000fe40003f04070 */
[----:B------:R-:W-:Y:S01]  /*0cd0*/  ISETP.GT.U32.AND P3, PT, R20, R13, PT ;  /* 0x0000000d1400720c */ /* 0x000fe20003f64070 */
[----:B------:R-:W-:Y:S01]  /*0ce0*/  @!P5 IMAD.IADD R10, R10, 0x1, -R20 ;  /* 0x000000010a0ad824 */ /* 0x000fe200078e0a14 */
[----:B------:R-:W-:Y:S01]  /*0cf0*/  LEA.HI R14, R5, R14, RZ, 0x5 ;  /* 0x0000000e050e7211 */ /* 0x000fe200078f28ff */
[----:B------:R-:W-:-:S02]  /*0d00*/  IMAD.MOV R8, RZ, RZ, -R8 ;  /* 0x000000ffff087224 */ /* 0x000fc400078e0a08 */
[----:B------:R-:W-:Y:S01]  /*0d10*/  IMAD.HI.U32 R6, R6, R25, RZ ;  /* 0x0000001906067227 */ /* 0x000fe200078e00ff */
[----:B------:R-:W-:-:S03]  /*0d20*/  SHF.R.S32.HI R14, RZ, 0x5, R14 ;  /* 0x00000005ff0e7819 */ /* 0x000fc6000001140e */
[----:B------:R-:W-:Y:S01]  /*0d30*/  @!P2 IMAD.IADD R12, R12, 0x1, -R20 ;  /* 0x000000010c0ca824 */ /* 0x000fe200078e0a14 */
[C---:B------:R-:W-:Y:S01]  /*0d40*/  ISETP.GT.U32.AND P2, PT, R20.reuse, R10, PT ;  /* 0x0000000a1400720c */ /* 0x040fe20003f44070 */
[C---:B------:R-:W-:Y:S01]  /*0d50*/  IMAD R15, R20.reuse, R8, R23 ;  /* 0x00000008140f7224 */ /* 0x040fe200078e0217 */
[----:B------:R-:W-:Y:S01]  /*0d60*/  SHF.R.U32.HI R23, RZ, 0x2, R0 ;  /* 0x00000002ff177819 */ /* 0x000fe20000011600 */
[----:B------:R-:W-:Y:S02]  /*0d70*/  IMAD.MOV R6, RZ, RZ, -R6 ;  /* 0x000000ffff067224 */ /* 0x000fe400078e0a06 */
[--C-:B------:R-:W-:Y:S01]  /*0d80*/  @!P6 IMAD.IADD R7, R7, 0x1, -R20.reuse ;  /* 0x000000010707e824 */ /* 0x100fe200078e0a14 */
[C---:B------:R-:W-:Y:S01]  /*0d90*/  ISETP.GT.U32.AND P6, PT, R20.reuse, R15, PT ;  /* 0x0000000f1400720c */ /* 0x040fe20003fc4070 */
[----:B------:R-:W-:Y:S02]  /*0da0*/  @!P1 IMAD.IADD R11, R11, 0x1, -R20 ;  /* 0x000000010b0b9824 */ /* 0x000fe400078e0a14 */
[C---:B------:R-:W-:Y:S01]  /*0db0*/  IMAD R18, R20.reuse, R6, R25 ;  /* 0x0000000614127224 */ /* 0x040fe200078e0219 */
[----:B------:R-:W-:Y:S01]  /*0dc0*/  ISETP.GT.U32.AND P5, PT, R20, R7, PT ;  /* 0x000000071400720c */ /* 0x000fe20003fa4070 */
[----:B------:R-:W-:Y:S01]  /*0dd0*/  @!P0 IMAD.IADD R19, R19, 0x1, -R22 ;  /* 0x0000000113138824 */ /* 0x000fe200078e0a16 */
[----:B------:R-:W-:Y:S01]  /*0de0*/  ISETP.GE.AND P0, PT, R2, RZ, PT ;  /* 0x000000ff0200720c */ /* 0x000fe20003f06270 */
[--C-:B------:R-:W-:Y:S01]  /*0df0*/  @!P3 IMAD.IADD R13, R13, 0x1, -R20.reuse ;  /* 0x000000010d0db824 */ /* 0x100fe200078e0a14 */
[C---:B------:R-:W-:Y:S01]  /*0e00*/  ISETP.GT.U32.AND P3, PT, R20.reuse, R11, PT ;  /* 0x0000000b1400720c */ /* 0x040fe20003f64070 */
[--C-:B------:R-:W-:Y:S01]  /*0e10*/  @!P4 IMAD.IADD R9, R9, 0x1, -R20.reuse ;  /* 0x000000010909c824 */ /* 0x100fe200078e0a14 */
[----:B------:R-:W-:Y:S01]  /*0e20*/  ISETP.GT.U32.AND P4, PT, R20, R18, PT ;  /* 0x000000121400720c */ /* 0x000fe20003f84070 */
[--C-:B------:R-:W-:Y:S01]  /*0e30*/  @!P2 IMAD.IADD R10, R10, 0x1, -R20.reuse ;  /* 0x000000010a0aa824 */ /* 0x100fe200078e0a14 */
[----:B------:R-:W-:Y:S01]  /*0e40*/  ISETP.NE.AND P2, PT, R16, RZ, PT ;  /* 0x000000ff1000720c */ /* 0x000fe20003f45270 */
[--C-:B------:R-:W-:Y:S01]  /*0e50*/  @!P6 IMAD.IADD R15, R15, 0x1, -R20.reuse ;  /* 0x000000010f0fe824 */ /* 0x100fe200078e0a14 */
[----:B------:R-:W-:Y:S01]  /*0e60*/  ISETP.GT.U32.AND P1, PT, R20, R9, PT ;  /* 0x000000091400720c */ /* 0x000fe20003f24070 */
[----:B------:R-:W-:Y:S01]  /*0e70*/  IMAD.SHL.U32 R8, R3, 0x2, RZ ;  /* 0x0000000203087824 */ /* 0x000fe200078e00ff */
[----:B------:R-:W-:Y:S01]  /*0e80*/  LOP3.LUT R22, R4, 0x10, RZ, 0xfc, !PT ;  /* 0x0000001004167812 */ /* 0x000fe200078efcff */
[--C-:B------:R-:W-:Y:S01]  /*0e90*/  @!P5 IMAD.IADD R7, R7, 0x1, -R20.reuse ;  /* 0x000000010707d824 */ /* 0x100fe200078e0a14 */
[C---:B------:R-:W-:Y:S01]  /*0ea0*/  ISETP.GT.U32.AND P5, PT, R20.reuse, R13, PT ;  /* 0x0000000d1400720c */ /* 0x040fe20003fa4070 */
[----:B------:R-:W-:Y:S01]  /*0eb0*/  @!P0 IMAD.MOV R19, RZ, RZ, -R19 ;  /* 0x000000ffff138224 */ /* 0x000fe200078e0a13 */
[----:B------:R-:W-:Y:S01]  /*0ec0*/  ISETP.GT.U32.AND P6, PT, R20, R15, PT ;  /* 0x0000000f1400720c */ /* 0x000fe20003fc4070 */
[--C-:B------:R-:W-:Y:S01]  /*0ed0*/  @!P3 IMAD.IADD R11, R11, 0x1, -R20.reuse ;  /* 0x000000010b0bb824 */ /* 0x100fe200078e0a14 */
[----:B------:R-:W-:Y:S01]  /*0ee0*/  ISETP.LE.AND P3, PT, RZ, UR5, PT ;  /* 0x00000005ff007c0c */ /* 0x000fe2000bf63270 */
[--C-:B------:R-:W-:Y:S01]  /*0ef0*/  @!P4 IMAD.IADD R18, R18, 0x1, -R20.reuse ;  /* 0x000000011212c824 */ /* 0x100fe200078e0a14 */
[----:B------:R-:W-:Y:S01]  /*0f00*/  ISETP.LE.AND P0, PT, RZ, UR6, PT ;  /* 0x00000006ff007c0c */ /* 0x000fe2000bf03270 */
[----:B------:R-:W-:Y:S01]  /*0f10*/  IMAD.SHL.U32 R6, R0, 0x40, RZ ;  /* 0x0000004000067824 */ /* 0x000fe200078e00ff */
[----:B------:R-:W-:Y:S01]  /*0f20*/  ISETP.GT.U32.AND P4, PT, R20, R12, PT ;  /* 0x0000000c1400720c */ /* 0x000fe20003f84070 */
[--C-:B------:R-:W-:Y:S01]  /*0f30*/  @!P1 IMAD.IADD R9, R9, 0x1, -R20.reuse ;  /* 0x0000000109099824 */ /* 0x100fe200078e0a14 */
[----:B------:R-:W-:Y:S01]  /*0f40*/  @!P2 LOP3.LUT R19, RZ, R16, RZ, 0x33, !PT ;  /* 0x00000010ff13a212 */ /* 0x000fe200078e33ff */
[----:B------:R-:W-:Y:S01]  /*0f50*/  IMAD R95, R22, R63, RZ ;  /* 0x0000003f165f7224 */ /* 0x000fe200078e02ff */
[----:B------:R-:W1:Y:S01]  /*0f60*/  LDC R16, c[0x0][0x240] ;  /* 0x00009000ff107b82 */ /* 0x000e620000000800 */
[----:B------:R-:W-:Y:S01]  /*0f70*/  ISETP.GT.U32.AND P1, PT, R20, R18, PT ;  /* 0x000000121400720c */ /* 0x000fe20003f24070 */
[--C-:B------:R-:W-:Y:S01]  /*0f80*/  @!P5 IMAD.IADD R13, R13, 0x1, -R20.reuse ;  /* 0x000000010d0dd824 */ /* 0x100fe200078e0a14 */
[----:B------:R-:W-:Y:S01]  /*0f90*/  ISETP.LE.AND P2, PT, RZ, UR7, PT ;  /* 0x00000007ff007c0c */ /* 0x000fe2000bf43270 */
[--C-:B------:R-:W-:Y:S01]  /*0fa0*/  @!P6 IMAD.IADD R15, R15, 0x1, -R20.reuse ;  /* 0x000000010f0fe824 */ /* 0x100fe200078e0a14 */
[----:B------:R-:W-:Y:S01]  /*0fb0*/  ISETP.LE.AND P6, PT, RZ, UR8, PT ;  /* 0x00000008ff007c0c */ /* 0x000fe2000bfc3270 */
[----:B------:R-:W-:Y:S01]  /*0fc0*/  @!P3 IMAD.MOV R7, RZ, RZ, -R7 ;  /* 0x000000ffff07b224 */ /* 0x000fe200078e0a07 */
[----:B------:R-:W-:Y:S01]  /*0fd0*/  ISETP.LE.AND P5, PT, RZ, UR4, PT ;  /* 0x00000004ff007c0c */ /* 0x000fe2000bfa3270 */
[----:B------:R-:W-:Y:S01]  /*0fe0*/  @!P0 IMAD.MOV R9, RZ, RZ, -R9 ;  /* 0x000000ffff098224 */ /* 0x000fe200078e0a09 */
[----:B------:R-:W-:Y:S01]  /*0ff0*/  ISETP.LE.AND P3, PT, RZ, UR9, PT ;  /* 0x00000009ff007c0c */ /* 0x000fe2000bf63270 */
[--C-:B------:R-:W-:Y:S01]  /*1000*/  @!P4 IMAD.IADD R12, R12, 0x1, -R20.reuse ;  /* 0x000000010c0cc824 */ /* 0x100fe200078e0a14 */
[----:B------:R-:W-:Y:S01]  /*1010*/  ISETP.LE.AND P0, PT, RZ, UR10, PT ;  /* 0x0000000aff007c0c */ /* 0x000fe2000bf03270 */
[----:B------:R-:W-:Y:S01]  /*1020*/  ULDC UR4, c[0x0][0x234] ;  /* 0x00008d0000047ab9 */ /* 0x000fe20000000800 */
[----:B------:R-:W-:Y:S01]  /*1030*/  ISETP.LE.AND P4, PT, RZ, UR11, PT ;  /* 0x0000000bff007c0c */ /* 0x000fe2000bf83270 */
[----:B------:R-:W-:Y:S01]  /*1040*/  @!P1 IMAD.IADD R18, R18, 0x1, -R20 ;  /* 0x0000000112129824 */ /* 0x000fe200078e0a14 */
[----:B------:R-:W-:Y:S01]  /*1050*/  LOP3.LUT R5, R8, 0x30, R23, 0x78, !PT ;  /* 0x0000003008057812 */ /* 0x000fe200078e7817 */
[----:B------:R-:W-:Y:S01]  /*1060*/  @!P2 IMAD.MOV R10, RZ, RZ, -R10 ;  /* 0x000000ffff0aa224 */ /* 0x000fe200078e0a0a */
[----:B------:R-:W-:Y:S01]  /*1070*/  ISETP.NE.AND P1, PT, R17, RZ, PT ;  /* 0x000000ff1100720c */ /* 0x000fe20003f25270 */
[----:B------:R-:W-:Y:S01]  /*1080*/  @!P6 IMAD.MOV R11, RZ, RZ, -R11 ;  /* 0x000000ffff0be224 */ /* 0x000fe200078e0a0b */
[----:B------:R-:W-:Y:S01]  /*1090*/  LOP3.LUT R8, RZ, R17, RZ, 0x33, !PT ;  /* 0x00000011ff087212 */ /* 0x000fe200078e33ff */
[----:B------:R-:W-:Y:S01]  /*10a0*/  @!P5 IMAD.MOV R12, RZ, RZ, -R12 ;  /* 0x000000ffff0cd224 */ /* 0x000fe200078e0a0c */
[----:B------:R-:W-:Y:S01]  /*10b0*/  ULDC.64 UR6, c[0x0][0x210] ;  /* 0x0000840000067ab9 */ /* 0x000fe20000000a00 */
[----:B------:R-:W-:Y:S01]  /*10c0*/  @!P3 IMAD.MOV R13, RZ, RZ, -R13 ;  /* 0x000000ffff0db224 */ /* 0x000fe200078e0a0d */
[C---:B------:R-:W-:Y:S01]  /*10d0*/  SEL R9, R8.reuse, R9, !P1 ;  /* 0x0000000908097207 */ /* 0x040fe20004800000 */
[----:B------:R-:W-:Y:S01]  /*10e0*/  @!P0 IMAD.MOV R15, RZ, RZ, -R15 ;  /* 0x000000ffff0f8224 */ /* 0x000fe200078e0a0f */
[C---:B------:R-:W-:Y:S01]  /*10f0*/  SEL R7, R8.reuse, R7, !P1 ;  /* 0x0000000708077207 */ /* 0x040fe20004800000 */
[----:B------:R-:W-:Y:S01]  /*1100*/  @!P4 IMAD.MOV R18, RZ, RZ, -R18 ;  /* 0x000000ffff12c224 */ /* 0x000fe200078e0a12 */
[C---:B------:R-:W-:Y:S01]  /*1110*/  SEL R10, R8.reuse, R10, !P1 ;  /* 0x0000000a080a7207 */ /* 0x040fe20004800000 */
[-C--:B-1----:R-:W-:Y:S01]  /*1120*/  IMAD R9, R9, R16.reuse, RZ ;  /* 0x0000001009097224 */ /* 0x082fe200078e02ff */
[C---:B------:R-:W-:Y:S01]  /*1130*/  SEL R11, R8.reuse, R11, !P1 ;  /* 0x0000000b080b7207 */ /* 0x040fe20004800000 */
[----:B------:R-:W-:Y:S01]  /*1140*/  IMAD R7, R7, R16, RZ ;  /* 0x0000001007077224 */ /* 0x000fe200078e02ff */
[----:B------:R-:W-:Y:S01]  /*1150*/  SEL R12, R8, R12, !P1 ;  /* 0x0000000c080c7207 */ /* 0x000fe20004800000 */
[-C--:B------:R-:W-:Y:S01]  /*1160*/  IMAD R10, R10, R16.reuse, RZ ;  /* 0x000000100a0a7224 */ /* 0x080fe200078e02ff */
[C---:B------:R-:W-:Y:S01]  /*1170*/  SEL R13, R8.reuse, R13, !P1 ;  /* 0x0000000d080d7207 */ /* 0x040fe20004800000 */
[-C--:B------:R-:W-:Y:S01]  /*1180*/  IMAD R11, R11, R16.reuse, RZ ;  /* 0x000000100b0b7224 */ /* 0x080fe200078e02ff */
[----:B------:R-:W-:Y:S01]  /*1190*/  SEL R15, R8, R15, !P1 ;  /* 0x0000000f080f7207 */ /* 0x000fe20004800000 */
[----:B------:R-:W-:Y:S01]  /*11a0*/  IMAD R12, R12, R16, RZ ;  /* 0x000000100c0c7224 */ /* 0x000fe200078e02ff */
[----:B------:R-:W-:Y:S01]  /*11b0*/  SEL R8, R8, R18, !P1 ;  /* 0x0000001208087207 */ /* 0x000fe20004800000 */
[----:B------:R-:W-:Y:S01]  /*11c0*/  IMAD R13, R13, R16, RZ ;  /* 0x000000100d0d7224 */ /* 0x000fe200078e02ff */
[----:B0-----:R-:W-:Y:S01]  /*11d0*/  LEA R114, P1, R9, R122, 0x1 ;  /* 0x0000007a09727211 */ /* 0x001fe200078208ff */
[----:B------:R-:W-:Y:S01]  /*11e0*/  IMAD R15, R15, R16, RZ ;  /* 0x000000100f0f7224 */ /* 0x000fe200078e02ff */
[----:B------:R-:W-:Y:S01]  /*11f0*/  LEA R88, P6, R7, R122, 0x1 ;  /* 0x0000007a07587211 */ /* 0x000fe200078c08ff */
[----:B------:R-:W-:Y:S01]  /*1200*/  IMAD R19, R19, UR4, RZ ;  /* 0x0000000413137c24 */ /* 0x000fe2000f8e02ff */
[-C--:B------:R-:W-:Y:S01]  /*1210*/  LEA.HI.X.SX32 R117, R9, R123.reuse, 0x1, P1 ;  /* 0x0000007b09757211 */ /* 0x080fe200008f0eff */
[----:B------:R-:W-:Y:S01]  /*1220*/  IMAD R8, R8, R16, RZ ;  /* 0x0000001008087224 */ /* 0x000fe200078e02ff */
[----:B------:R-:W0:Y:S01]  /*1230*/  LDC R9, c[0x0][0x23c] ;  /* 0x00008f00ff097b82 */ /* 0x000e220000000800 */
[----:B------:R-:W-:Y:S01]  /*1240*/  LEA.HI.X.SX32 R89, R7, R123, 0x1, P6 ;  /* 0x0000007b07597211 */ /* 0x000fe200030f0eff */
[----:B------:R-:W-:Y:S01]  /*1250*/  UIADD3 UR4, UR12, 0x2000, URZ ;  /* 0x000020000c047890 */ /* 0x000fe2000fffe03f */
[-C--:B------:R-:W-:Y:S01]  /*1260*/  LEA R84, P2, R10, R122.reuse, 0x1 ;  /* 0x0000007a0a547211 */ /* 0x080fe200078408ff */
[-C--:B------:R-:W-:Y:S01]  /*1270*/  IMAD R7, R61, R63.reuse, RZ ;  /* 0x0000003f3d077224 */ /* 0x080fe200078e02ff */
[-C--:B------:R-:W-:Y:S01]  /*1280*/  LEA R116, P3, R11, R122.reuse, 0x1 ;  /* 0x0000007a0b747211 */ /* 0x080fe200078608ff */
[----:B------:R-:W-:Y:S01]  /*1290*/  USHF.R.U32.HI UR4, URZ, 0x4, UR4 ;  /* 0x000000043f047899 */ /* 0x000fe20008011604 */
[-C--:B------:R-:W-:Y:S01]  /*12a0*/  LEA R86, P4, R12, R122.reuse, 0x1 ;  /* 0x0000007a0c567211 */ /* 0x080fe200078808ff */
[-C--:B------:R-:W-:Y:S01]  /*12b0*/  IMAD R16, R59, R63.reuse, RZ ;  /* 0x0000003f3b107224 */ /* 0x080fe200078e02ff */
[-C--:B------:R-:W-:Y:S01]  /*12c0*/  LEA R80, P5, R13, R122.reuse, 0x1 ;  /* 0x0000007a0d507211 */ /* 0x080fe200078a08ff */
[----:B------:R-:W-:Y:S01]  /*12d0*/  IMAD R17, R58, R63, RZ ;  /* 0x0000003f3a117224 */ /* 0x000fe200078e02ff */
[----:B------:R-:W-:Y:S01]  /*12e0*/  LEA R108, P6, R15, R122, 0x1 ;  /* 0x0000007a0f6c7211 */ /* 0x000fe200078c08ff */
[----:B------:R-:W-:Y:S01]  /*12f0*/  USGXT.U32 UR4, UR4, 0xe ;  /* 0x0000000e0404789a */ /* 0x000fe20008000000 */
[----:B------:R-:W-:-:S02]  /*1300*/  LEA R70, P0, R19, UR6, 0x1 ;  /* 0x0000000613467c11 */ /* 0x000fc4000f8008ff */
[----:B------:R-:W-:Y:S02]  /*1310*/  CS2R R24, SRZ ;  /* 0x0000000000187805 */ /* 0x000fe4000001ff00 */
[----:B------:R-:W-:Y:S01]  /*1320*/  LEA R122, P1, R8, R122, 0x1 ;  /* 0x0000007a087a7211 */ /* 0x000fe200078208ff */
[----:B------:R-:W-:Y:S01]  /*1330*/  UMOV UR10, 0xfffffffe ;  /* 0xfffffffe000a7882 */ /* 0x000fe20000000000 */
[-C--:B------:R-:W-:Y:S01]  /*1340*/  LEA.HI.X.SX32 R85, R10, R123.reuse, 0x1, P2 ;  /* 0x0000007b0a557211 */ /* 0x080fe200010f0eff */
[----:B------:R-:W-:Y:S01]  /*1350*/  UMOV UR11, 0x7fffffdf ;  /* 0x7fffffdf000b7882 */ /* 0x000fe20000000000 */
[-C--:B------:R-:W-:Y:S01]  /*1360*/  LEA.HI.X.SX32 R119, R11, R123.reuse, 0x1, P3 ;  /* 0x0000007b0b777211 */ /* 0x080fe200018f0eff */
[----:B------:R-:W-:Y:S01]  /*1370*/  UMOV UR5, URZ ;  /* 0x0000003f00057c82 */ /* 0x000fe20008000000 */
[-C--:B------:R-:W-:Y:S01]  /*1380*/  LEA.HI.X.SX32 R87, R12, R123.reuse, 0x1, P4 ;  /* 0x0000007b0c577211 */ /* 0x080fe200020f0eff */
[----:B------:R-:W-:Y:S01]  /*1390*/  IMAD.SHL.U32 R12, R63, 0x20, RZ ;  /* 0x000000203f0c7824 */ /* 0x000fe200078e00ff */
[----:B------:R-:W-:Y:S01]  /*13a0*/  LEA.HI.X.SX32 R121, R13, R123, 0x1, P5 ;  /* 0x0000007b0d797211 */ /* 0x000fe200028f0eff */
[----:B------:R-:W-:Y:S01]  /*13b0*/  IMAD R13, R4, R63, RZ ;  /* 0x0000003f040d7224 */ /* 0x000fe200078e02ff */
[----:B------:R-:W-:Y:S01]  /*13c0*/  LEA.HI.X.SX32 R81, R15, R123, 0x1, P6 ;  /* 0x0000007b0f517211 */ /* 0x000fe200030f0eff */
[----:B------:R-:W-:Y:S01]  /*13d0*/  IMAD R15, R60, R63, RZ ;  /* 0x0000003f3c0f7224 */ /* 0x000fe200078e02ff */
[----:B------:R-:W-:Y:S01]  /*13e0*/  LOP3.LUT R6, R21, 0x1000, R6, 0xf8, !PT ;  /* 0x0000100015067812 */ /* 0x000fe200078ef806 */
[----:B0-----:R-:W-:Y:S01]  /*13f0*/  IMAD.SHL.U32 R67, R9, 0x20, RZ ;  /* 0x0000002009437824 */ /* 0x001fe200078e00ff */
[----:B------:R-:W-:Y:S01]  /*1400*/  LEA.HI.X.SX32 R123, R8, R123, 0x1, P1 ;  /* 0x0000007b087b7211 */ /* 0x000fe200008f0eff */
[----:B------:R-:W-:Y:S01]  /*1410*/  IMAD R66, R62, R9, RZ ;  /* 0x000000093e427224 */ /* 0x000fe200078e02ff */
[----:B------:R-:W-:Y:S01]  /*1420*/  LEA.HI.X.SX32 R71, R19, UR7, 0x1, P0 ;  /* 0x0000000713477c11 */ /* 0x000fe200080f0eff */
[----:B------:R-:W-:Y:S01]  /*1430*/  UIADD3.64 UR10, UR4, -UR10, URZ ;  /* 0x8000000a040a7297 */ /* 0x000fe2000fffe03f */
[----:B------:R-:W-:-:S02]  /*1440*/  LOP3.LUT R8, R4, 0x6, RZ, 0xfc, !PT ;  /* 0x0000000604087812 */ /* 0x000fc400078efcff */
[C---:B------:R-:W-:Y:S02]  /*1450*/  LOP3.LUT R10, R4.reuse, 0x4, RZ, 0xfc, !PT ;  /* 0x00000004040a7812 */ /* 0x040fe400078efcff */
[----:B------:R-:W-:Y:S01]  /*1460*/  LOP3.LUT R11, R4, 0x2, RZ, 0xfc, !PT ;  /* 0x00000002040b7812 */ /* 0x000fe200078efcff */
[-C--:B------:R-:W-:Y:S01]  /*1470*/  IMAD R8, R8, R63.reuse, RZ ;  /* 0x0000003f08087224 */ /* 0x080fe200078e02ff */
[----:B------:R-:W-:Y:S01]  /*1480*/  LOP3.LUT R18, R4, 0x8, RZ, 0xfc, !PT ;  /* 0x0000000804127812 */ /* 0x000fe200078efcff */
[-C--:B------:R-:W-:Y:S01]  /*1490*/  IMAD R10, R10, R63.reuse, RZ ;  /* 0x0000003f0a0a7224 */ /* 0x080fe200078e02ff */
[C---:B------:R-:W-:Y:S01]  /*14a0*/  LOP3.LUT R19, R4.reuse, 0xa, RZ, 0xfc, !PT ;  /* 0x0000000a04137812 */ /* 0x040fe200078efcff */
        /* <DEDUP_REMOVED lines=9> */
[C---:B------:R-:W-:Y:S01]  /*1540*/  LOP3.LUT R64, R6.reuse, 0x40, RZ, 0x3c, !PT ;  /* 0x0000004006407812 */ /* 0x040fe200078e3cff */
[----:B------:R-:W-:Y:S01]  /*1550*/  IMAD R97, R23, R63, RZ ;  /* 0x0000003f17617224 */ /* 0x000fe200078e02ff */
[----:B------:R-:W-:-:S07]  /*1560*/  LOP3.LUT R63, R6, 0x60, RZ, 0x3c, !PT ;  /* 0x00000060063f7812 */ /* 0x000fce00078e3cff */
.L_x_1:
[C---:B------:R-:W-:Y:S01]  /*1570*/  LOP3.LUT R9, R4.reuse, 0x2, RZ, 0xfc, !PT ;  /* 0x0000000204097812 */ /* 0x040fe200078efcff */
[--C-:B------:R-:W-:Y:S01]  /*1580*/  IMAD.WIDE R76, R13, 0x2, R70.reuse ;  /* 0x000000020d4c7825 */ /* 0x100fe200078e0246 */
[----:B------:R-:W-:Y:S02]  /*1590*/  ISETP.GE.AND P0, PT, R4, UR16, PT ;  /* 0x0000001004007c0c */ /* 0x000fe4000bf06270 */
[----:B------:R-:W-:Y:S01]  /*15a0*/  ISETP.GE.AND P1, PT, R9, UR16, PT ;  /* 0x0000001009007c0c */ /* 0x000fe2000bf26270 */
[----:B------:R-:W-:Y:S01]  /*15b0*/  IMAD.WIDE R78, R11, 0x2, R70 ;  /* 0x000000020b4e7825 */ /* 0x000fe200078e0246 */
[----:B------:R-:W-:Y:S02]  /*15c0*/  PRMT R103, RZ, 0x7610, R103 ;  /* 0x00007610ff677816 */ /* 0x000fe40000000067 */
[----:B------:R-:W-:Y:S01]  /*15d0*/  PRMT R106, RZ, 0x7610, R106 ;  /* 0x00007610ff6a7816 */ /* 0x000fe2000000006a */
[----:B------:R-:W-:Y:S01]  /*15e0*/  IMAD.WIDE R112, R10, 0x2, R70 ;  /* 0x000000020a707825 */ /* 0x000fe200078e0246 */
[----:B------:R-:W-:-:S02]  /*15f0*/  LOP3.LUT R72, R4, 0x4, RZ, 0xfc, !PT ;  /* 0x0000000404487812 */ /* 0x000fc400078efcff */
[----:B------:R-:W-:Y:S02]  /*1600*/  LOP3.LUT R73, R4, 0x6, RZ, 0xfc, !PT ;  /* 0x0000000604497812 */ /* 0x000fe400078efcff */
[----:B------:R-:W-:Y:S01]  /*1610*/  ISETP.GE.AND P2, PT, R72, UR16, PT ;  /* 0x0000001048007c0c */ /* 0x000fe2000bf46270 */
[----:B------:R0:W2:Y:S01]  /*1620*/  @!P0 LDG.E.U16 R103, desc[UR14][R76.64] ;  /* 0x0000000e4c678981 */ /* 0x0000a2000c1e1500 */
[----:B------:R-:W-:Y:S02]  /*1630*/  ISETP.GE.AND P3, PT, R73, UR16, PT ;  /* 0x0000001049007c0c */ /* 0x000fe4000bf66270 */
[----:B------:R-:W-:Y:S01]  /*1640*/  ISETP.GE.AND P0, PT, R19, UR16, PT ;  /* 0x0000001013007c0c */ /* 0x000fe2000bf06270 */
[----:B------:R1:W3:Y:S01]  /*1650*/  @!P1 LDG.E.U16 R106, desc[UR14][R78.64] ;  /* 0x0000000e4e6a9981 */ /* 0x0002e2000c1e1500 */
[----:B------:R-:W-:Y:S01]  /*1660*/  ISETP.GE.AND P1, PT, R20, UR16, PT ;  /* 0x0000001014007c0c */ /* 0x000fe2000bf26270 */
[----:B------:R-:W-:Y:S01]  /*1670*/  IMAD.WIDE R72, R8, 0x2, R70 ;  /* 0x0000000208487825 */ /* 0x000fe200078e0246 */
[----:B------:R-:W-:-:S02]  /*1680*/  PRMT R111, RZ, 0x7610, R111 ;  /* 0x00007610ff6f7816 */ /* 0x000fc4000000006f */
[----:B------:R-:W-:Y:S01]  /*1690*/  PRMT R98, RZ, 0x7610, R98 ;  /* 0x00007610ff627816 */ /* 0x000fe20000000062 */
[----:B------:R-:W-:Y:S01]  /*16a0*/  IMAD.WIDE R82, R69, 0x2, R70 ;  /* 0x0000000245527825 */ /* 0x000fe200078e0246 */
[----:B------:R-:W-:Y:S02]  /*16b0*/  PRMT R104, RZ, 0x7610, R104 ;  /* 0x00007610ff687816 */ /* 0x000fe40000000068 */
[----:B------:R-:W-:Y:S01]  /*16c0*/  PRMT R109, RZ, 0x7610, R109 ;  /* 0x00007610ff6d7816 */ /* 0x000fe2000000006d */
[----:B0-----:R-:W-:Y:S01]  /*16d0*/  IMAD.WIDE R76, R91, 0x2, R70 ;  /* 0x000000025b4c7825 */ /* 0x001fe200078e0246 */
[----:B------:R-:W-:Y:S01]  /*16e0*/  ISETP.GE.AND P4, PT, R18, UR16, PT ;  /* 0x0000001012007c0c */ /* 0x000fe2000bf86270 */
[----:B------:R0:W4:Y:S01]  /*16f0*/  @!P2 LDG.E.U16 R111, desc[UR14][R112.64] ;  /* 0x0000000e706fa981 */ /* 0x000122000c1e1500 */
[----:B------:R-:W-:-:S03]  /*1700*/  ISETP.GE.AND P2, PT, R21, UR16, PT ;  /* 0x0000001015007c0c */ /* 0x000fc6000bf46270 */
[----:B------:R5:W4:Y:S01]  /*1710*/  @!P3 LDG.E.U16 R98, desc[UR14][R72.64] ;  /* 0x0000000e4862b981 */ /* 0x000b22000c1e1500 */
[----:B------:R-:W-:-:S03]  /*1720*/  ISETP.GE.AND P3, PT, R22, UR16, PT ;  /* 0x0000001016007c0c */ /* 0x000fc6000bf66270 */
[----:B------:R-:W4:Y:S01]  /*1730*/  @!P0 LDG.E.U16 R104, desc[UR14][R82.64] ;  /* 0x0000000e52688981 */ /* 0x000f22000c1e1500 */
[----:B------:R-:W-:-:S03]  /*1740*/  ISETP.GE.AND P0, PT, R23, UR16, PT ;  /* 0x0000001017007c0c */ /* 0x000fc6000bf06270 */
[----:B------:R-:W4:Y:S01]  /*1750*/  @!P1 LDG.E.U16 R109, desc[UR14][R76.64] ;  /* 0x0000000e4c6d9981 */ /* 0x000f22000c1e1500 */
[----:B------:R-:W-:Y:S01]  /*1760*/  ISETP.GE.AND P1, PT, R56, UR16, PT ;  /* 0x0000001038007c0c */ /* 0x000fe2000bf26270 */
[----:B------:R-:W-:Y:S01]  /*1770*/  IMAD.WIDE R74, R68, 0x2, R70 ;  /* 0x00000002444a7825 */ /* 0x000fe200078e0246 */
[----:B------:R-:W-:Y:S02]  /*1780*/  PRMT R9, RZ, 0x7610, R9 ;  /* 0x00007610ff097816 */ /* 0x000fe40000000009 */
[----:B------:R-:W-:Y:S01]  /*1790*/  PRMT R96, RZ, 0x7610, R96 ;  /* 0x00007610ff607816 */ /* 0x000fe20000000060 */
[----:B-1----:R-:W-:Y:S01]  /*17a0*/  IMAD.WIDE R78, R93, 0x2, R70 ;  /* 0x000000025d4e7825 */ /* 0x002fe200078e0246 */
[----:B------:R-:W-:Y:S02]  /*17b0*/  PRMT R115, RZ, 0x7610, R115 ;  /* 0x00007610ff737816 */ /* 0x000fe40000000073 */
[----:B------:R1:W3:Y:S01]  /*17c0*/  @!P4 LDG.E.U16 R9, desc[UR14][R74.64] ;  /* 0x0000000e4a09c981 */ /* 0x0002e2000c1e1500 */
[----:B------:R-:W-:Y:S01]  /*17d0*/  PRMT R102, RZ, 0x7610, R102 ;  /* 0x00007610ff667816 */ /* 0x000fe20000000066 */
[----:B0-----:R-:W-:Y:S01]  /*17e0*/  IMAD.WIDE R112, R95, 0x2, R70 ;  /* 0x000000025f707825 */ /* 0x001fe200078e0246 */
[----:B------:R-:W-:Y:S01]  /*17f0*/  PRMT R107, RZ, 0x7610, R107 ;  /* 0x00007610ff6b7816 */ /* 0x000fe2000000006b */
[----:B------:R-:W4:Y:S02]  /*1800*/  @!P2 LDG.E.U16 R96, desc[UR14][R78.64] ;  /* 0x0000000e4e60a981 */ /* 0x000f24000c1e1500 */
[----:B-----5:R-:W-:-:S04]  /*1810*/  IMAD.WIDE R72, R97, 0x2, R70 ;  /* 0x0000000261487825 */ /* 0x020fc800078e0246 */
[--C-:B-1----:R-:W-:Y:S01]  /*1820*/  IMAD.WIDE R74, R99, 0x2, R70.reuse ;  /* 0x00000002634a7825 */ /* 0x102fe200078e0246 */
[----:B------:R0:W5:Y:S01]  /*1830*/  @!P3 LDG.E.U16 R115, desc[UR14][R112.64] ;  /* 0x0000000e7073b981 */ /* 0x000162000c1e1500 */
[----:B------:R-:W-:Y:S02]  /*1840*/  ISETP.GE.AND P4, PT, R57, UR16, PT ;  /* 0x0000001039007c0c */ /* 0x000fe4000bf86270 */
[----:B------:R-:W-:Y:S01]  /*1850*/  ISETP.GE.AND P2, PT, R59, UR16, PT ;  /* 0x000000103b007c0c */ /* 0x000fe2000bf46270 */
[----:B------:R1:W4:Y:S01]  /*1860*/  @!P0 LDG.E.U16 R102, desc[UR14][R72.64] ;  /* 0x0000000e48668981 */ /* 0x000322000c1e1500 */
[----:B------:R-:W-:Y:S02]  /*1870*/  ISETP.GE.AND P0, PT, R58, UR16, PT ;  /* 0x000000103a007c0c */ /* 0x000fe4000bf06270 */
[----:B------:R-:W-:Y:S01]  /*1880*/  ISETP.GE.AND P3, PT, R61, UR16, PT ;  /* 0x000000103d007c0c */ /* 0x000fe2000bf66270 */
[----:B------:R1:W4:Y:S01]  /*1890*/  @!P1 LDG.E.U16 R107, desc[UR14][R74.64] ;  /* 0x0000000e4a6b9981 */ /* 0x000322000c1e1500 */
[----:B------:R-:W-:Y:S01]  /*18a0*/  ISETP.GE.AND P1, PT, R60, UR16, PT ;  /* 0x000000103c007c0c */ /* 0x000fe2000bf26270 */
[----:B------:R-:W-:Y:S01]  /*18b0*/  IMAD.WIDE R82, R101, 0x2, R70 ;  /* 0x0000000265527825 */ /* 0x000fe200078e0246 */
[----:B------:R-:W-:-:S02]  /*18c0*/  PRMT R94, RZ, 0x7610, R94 ;  /* 0x00007610ff5e7816 */ /* 0x000fc4000000005e */
[----:B0-----:R-:W-:Y:S01]  /*18d0*/  PRMT R113, RZ, 0x7610, R113 ;  /* 0x00007610ff717816 */ /* 0x001fe20000000071 */
[----:B------:R-:W-:Y:S01]  /*18e0*/  IMAD.WIDE R76, R17, 0x2, R70 ;  /* 0x00000002114c7825 */ /* 0x000fe200078e0246 */
[----:B------:R-:W-:Y:S02]  /*18f0*/  PRMT R100, RZ, 0x7610, R100 ;  /* 0x00007610ff647816 */ /* 0x000fe40000000064 */
[----:B------:R-:W-:Y:S01]  /*1900*/  PRMT R105, RZ, 0x7610, R105 ;  /* 0x00007610ff697816 */ /* 0x000fe20000000069 */
[----:B------:R-:W-:Y:S01]  /*1910*/  IMAD.WIDE R78, R16, 0x2, R70 ;  /* 0x00000002104e7825 */ /* 0x000fe200078e0246 */
[----:B------:R-:W-:Y:S01]  /*1920*/  PRMT R92, RZ, 0x7610, R92 ;  /* 0x00007610ff5c7816 */ /* 0x000fe2000000005c */
[----:B------:R-:W4:Y:S02]  /*1930*/  @!P4 LDG.E.U16 R94, desc[UR14][R82.64] ;  /* 0x0000000e525ec981 */ /* 0x000f24000c1e1500 */
[--C-:B-1----:R-:W-:Y:S02]  /*1940*/  IMAD.WIDE R72, R15, 0x2, R70.reuse ;  /* 0x000000020f487825 */ /* 0x102fe400078e0246 */
[----:B------:R0:W4:Y:S02]  /*1950*/  @!P0 LDG.E.U16 R113, desc[UR14][R76.64] ;  /* 0x0000000e4c718981 */ /* 0x000124000c1e1500 */
[----:B------:R-:W-:-:S02]  /*1960*/  IMAD.WIDE R74, R7, 0x2, R70 ;  /* 0x00000002074a7825 */ /* 0x000fc400078e0246 */
[----:B------:R-:W4:Y:S04]  /*1970*/  @!P2 LDG.E.U16 R100, desc[UR14][R78.64] ;  /* 0x0000000e4e64a981 */ /* 0x000f28000c1e1500 */
[----:B------:R-:W4:Y:S04]  /*1980*/  @!P1 LDG.E.U16 R105, desc[UR14][R72.64] ;  /* 0x0000000e48699981 */ /* 0x000f28000c1e1500 */
[----:B------:R1:W4:Y:S01]  /*1990*/  @!P3 LDG.E.U16 R92, desc[UR14][R74.64] ;  /* 0x0000000e4a5cb981 */ /* 0x000322000c1e1500 */
[----:B------:R-:W-:Y:S01]  /*19a0*/  BAR.SYNC.DEFER_BLOCKING 0x0 ;  /* 0x0000000000007b1d */ /* 0x000fe20000010000 */
[----:B------:R-:W-:Y:S01]  /*19b0*/  ISETP.GE.AND P4, PT, R62, UR16, PT ;  /* 0x000000103e007c0c */ /* 0x000fe2000bf86270 */
[----:B0-----:R-:W-:Y:S01]  /*19c0*/  IMAD.MOV.U32 R77, RZ, RZ, R81 ;  /* 0x000000ffff4d7224 */ /* 0x001fe200078e0051 */
[----:B------:R-:W-:Y:S01]  /*19d0*/  PRMT R110, RZ, 0x7610, R110 ;  /* 0x00007610ff6e7816 */ /* 0x000fe2000000006e */
[----:B-1----:R-:W-:-:S02]  /*19e0*/  IMAD.MOV.U32 R74, RZ, RZ, R80 ;  /* 0x000000ffff4a7224 */ /* 0x002fc400078e0050 */
[----:B------:R-:W-:Y:S02]  /*19f0*/  IMAD.MOV.U32 R75, RZ, RZ, R121 ;  /* 0x000000ffff4b7224 */ /* 0x000fe400078e0079 */
[----:B------:R-:W-:Y:S02]  /*1a00*/  IMAD.MOV.U32 R72, RZ, RZ, R122 ;  /* 0x000000ffff487224 */ /* 0x000fe400078e007a */
[----:B------:R-:W-:Y:S02]  /*1a10*/  IMAD.MOV.U32 R73, RZ, RZ, R123 ;  /* 0x000000ffff497224 */ /* 0x000fe400078e007b */
[----:B------:R-:W-:Y:S01]  /*1a20*/  IMAD.WIDE R80, R66, 0x2, R74 ;  /* 0x0000000242507825 */ /* 0x000fe200078e024a */
[----:B------:R-:W-:-:S03]  /*1a30*/  PRMT R90, RZ, 0x7610, R90 ;  /* 0x00007610ff5a7816 */ /* 0x000fc6000000005a */
[C---:B------:R-:W-:Y:S01]  /*1a40*/  IMAD.WIDE R82, R66.reuse, 0x2, R72 ;  /* 0x0000000242527825 */ /* 0x040fe200078e0248 */
[----:B------:R0:W4:Y:S03]  /*1a50*/  @!P4 LDG.E.U16 R110, desc[UR14][R80.64] ;  /* 0x0000000e506ec981 */ /* 0x000126000c1e1500 */
[----:B------:R-:W-:Y:S01]  /*1a60*/  IMAD.MOV.U32 R76, RZ, RZ, R108 ;  /* 0x000000ffff4c7224 */ /* 0x000fe200078e006c */
[----:B------:R1:W4:Y:S01]  /*1a70*/  @!P4 LDG.E.U16 R90, desc[UR14][R82.64] ;  /* 0x0000000e525ac981 */ /* 0x000322000c1e1500 */
[--C-:B0-----:R-:W-:Y:S02]  /*1a80*/  IMAD.MOV.U32 R80, RZ, RZ, R116.reuse ;  /* 0x000000ffff507224 */ /* 0x101fe400078e0074 */
[----:B------:R-:W-:Y:S01]  /*1a90*/  IMAD.MOV.U32 R81, RZ, RZ, R119 ;  /* 0x000000ffff517224 */ /* 0x000fe200078e0077 */
[----:B------:R-:W-:Y:S01]  /*1aa0*/  PRMT R116, RZ, 0x7610, R116 ;  /* 0x00007610ff747816 */ /* 0x000fe20000000074 */
[----:B-1----:R-:W-:Y:S01]  /*1ab0*/  IMAD.WIDE R82, R66, 0x2, R80 ;  /* 0x0000000242527825 */ /* 0x002fe200078e0250 */
[----:B------:R-:W-:-:S03]  /*1ac0*/  PRMT R108, RZ, 0x7610, R108 ;  /* 0x00007610ff6c7816 */ /* 0x000fc6000000006c */
[----:B------:R-:W-:Y:S01]  /*1ad0*/  IMAD.WIDE R78, R66, 0x2, R76 ;  /* 0x00000002424e7825 */ /* 0x000fe200078e024c */
[----:B------:R0:W4:Y:S01]  /*1ae0*/  @!P4 LDG.E.U16 R116, desc[UR14][R82.64] ;  /* 0x0000000e5274c981 */ /* 0x000122000c1e1500 */
[----:B------:R-:W-:-:S03]  /*1af0*/  PRMT R118, RZ, 0x7610, R118 ;  /* 0x00007610ff767816 */ /* 0x000fc60000000076 */
[----:B------:R1:W4:Y:S01]  /*1b00*/  @!P4 LDG.E.U16 R108, desc[UR14][R78.64] ;  /* 0x0000000e4e6cc981 */ /* 0x000322000c1e1500 */
[----:B0-----:R-:W-:Y:S02]  /*1b10*/  IMAD.MOV.U32 R82, RZ, RZ, R84 ;  /* 0x000000ffff527224 */ /* 0x001fe400078e0054 */
[----:B------:R-:W-:Y:S02]  /*1b20*/  IMAD.MOV.U32 R83, RZ, RZ, R85 ;  /* 0x000000ffff537224 */ /* 0x000fe400078e0055 */
[----:B-1----:R-:W-:Y:S02]  /*1b30*/  IMAD.MOV.U32 R78, RZ, RZ, R86 ;  /* 0x000000ffff4e7224 */ /* 0x002fe400078e0056 */
[----:B------:R-:W-:Y:S02]  /*1b40*/  IMAD.MOV.U32 R79, RZ, RZ, R87 ;  /* 0x000000ffff4f7224 */ /* 0x000fe400078e0057 */
[----:B------:R-:W-:Y:S01]  /*1b50*/  IMAD.WIDE R84, R66, 0x2, R82 ;  /* 0x0000000242547825 */ /* 0x000fe200078e0252 */
[----:B------:R-:W-:-:S03]  /*1b60*/  PRMT R112, RZ, 0x7610, R112 ;  /* 0x00007610ff707816 */ /* 0x000fc60000000070 */
[C---:B------:R-:W-:Y:S01]  /*1b70*/  IMAD.WIDE R86, R66.reuse, 0x2, R78 ;  /* 0x0000000242567825 */ /* 0x040fe200078e024e */
[----:B------:R0:W4:Y:S04]  /*1b80*/  @!P4 LDG.E.U16 R118, desc[UR14][R84.64] ;  /* 0x0000000e5476c981 */ /* 0x000128000c1e1500 */
[----:B------:R1:W4:Y:S01]  /*1b90*/  @!P4 LDG.E.U16 R112, desc[UR14][R86.64] ;  /* 0x0000000e5670c981 */ /* 0x000322000c1e1500 */
[--C-:B0-----:R-:W-:Y:S02]  /*1ba0*/  IMAD.MOV.U32 R84, RZ, RZ, R114.reuse ;  /* 0x000000ffff547224 */ /* 0x101fe400078e0072 */
[----:B------:R-:W-:Y:S01]  /*1bb0*/  IMAD.MOV.U32 R85, RZ, RZ, R117 ;  /* 0x000000ffff557224 */ /* 0x000fe200078e0075 */
[----:B------:R-:W-:Y:S01]  /*1bc0*/  PRMT R114, RZ, 0x7610, R114 ;  /* 0x00007610ff727816 */ /* 0x000fe20000000072 */
[----:B-1----:R-:W-:Y:S01]  /*1bd0*/  IMAD.WIDE R86, R66, 0x2, R84 ;  /* 0x0000000242567825 */ /* 0x002fe200078e0254 */
[----:B------:R-:W-:-:S04]  /*1be0*/  PRMT R120, RZ, 0x7610, R120 ;  /* 0x00007610ff787816 */ /* 0x000fc80000000078 */
[----:B------:R0:W4:Y:S02]  /*1bf0*/  @!P4 LDG.E.U16 R114, desc[UR14][R86.64] ;  /* 0x0000000e5672c981 */ /* 0x000124000c1e1500 */
[----:B0-----:R-:W-:Y:S02]  /*1c00*/  IMAD.MOV.U32 R86, RZ, RZ, R88 ;  /* 0x000000ffff567224 */ /* 0x001fe400078e0058 */
[----:B------:R-:W-:Y:S02]  /*1c10*/  IMAD.MOV.U32 R87, RZ, RZ, R89 ;  /* 0x000000ffff577224 */ /* 0x000fe400078e0059 */
[----:B------:R-:W-:-:S05]  /*1c20*/  IMAD.WIDE R88, R66, 0x2, R86 ;  /* 0x0000000242587825 */ /* 0x000fca00078e0256 */
[----:B------:R-:W4:Y:S01]  /*1c30*/  @!P4 LDG.E.U16 R120, desc[UR14][R88.64] ;  /* 0x0000000e5878c981 */ /* 0x000f22000c1e1500 */
[----:B------:R-:W-:-:S04]  /*1c40*/  USHF.L.U32 UR6, UR17, 0x6, URZ ;  /* 0x0000000611067899 */ /* 0x000fc8000800063f */
[----:B------:R-:W-:-:S04]  /*1c50*/  ULOP3.LUT UR6, UR6, 0x100, URZ, 0xc0, !UPT ;  /* 0x0000010006067892 */ /* 0x000fc8000f8ec03f */
[----:B------:R-:W-:-:S04]  /*1c60*/  ULEA.HI UR6, UR12, UR6, URZ, 0x1c ;  /* 0x000000060c067291 */ /* 0x000fc8000f8fe03f */
[----:B------:R-:W-:Y:S01]  /*1c70*/  ULOP3.LUT UR6, UR6, 0x3fff, URZ, 0xc0, !UPT ;  /* 0x00003fff06067892 */ /* 0x000fe2000f8ec03f */
[----:B------:R-:W-:Y:S01]  /*1c80*/  UMOV UR22, UR4 ;  /* 0x0000000400167c82 */ /* 0x000fe20008000000 */
[----:B------:R-:W-:Y:S01]  /*1c90*/  UMOV UR23, 0x80000020 ;  /* 0x8000002000177882 */ /* 0x000fe20000000000 */
[----:B------:R-:W-:-:S04]  /*1ca0*/  UMOV UR21, 0x40000040 ;  /* 0x4000004000157882 */ /* 0x000fc80000000000 */
[----:B------:R-:W-:Y:S01]  /*1cb0*/  UMOV UR20, UR6 ;  /* 0x0000000600147c82 */ /* 0x000fe20008000000 */
[----:B--2---:R-:W-:Y:S04]  /*1cc0*/  STS.U16 [R6+UR12], R103 ;  /* 0x0000006706007988 */ /* 0x004fe8000800040c */
[----:B---3--:R-:W-:Y:S04]  /*1cd0*/  STS.U16 [R6+UR12+0x400], R9 ;  /* 0x0004000906007988 */ /* 0x008fe8000800040c */
[----:B-----5:R-:W-:Y:S04]  /*1ce0*/  STS.U16 [R6+UR12+0x800], R115 ;  /* 0x0008007306007988 */ /* 0x020fe8000800040c */
[----:B----4-:R-:W-:Y:S04]  /*1cf0*/  STS.U16 [R6+UR12+0xc00], R113 ;  /* 0x000c007106007988 */ /* 0x010fe8000800040c */
[----:B------:R-:W-:Y:S04]  /*1d00*/  STS.U16 [R65+UR12+0x100], R106 ;  /* 0x0001006a41007988 */ /* 0x000fe8000800040c */
        /* <DEDUP_REMOVED lines=15> */
[----:B------:R0:W-:Y:S04]  /*1e00*/  STS.U16 [R5+UR12+0x2a00], R118 ;  /* 0x002a007605007988 */ /* 0x0001e8000800040c */
[----:B------:R-:W-:Y:S04]  /*1e10*/  STS.U16 [R5+UR12+0x2600], R112 ;  /* 0x0026007005007988 */ /* 0x000fe8000800040c */
[----:B------:R1:W-:Y:S04]  /*1e20*/  STS.U16 [R5+UR12+0x2c00], R114 ;  /* 0x002c007205007988 */ /* 0x0003e8000800040c */
[----:B------:R2:W-:Y:S01]  /*1e30*/  STS.U16 [R5+UR12+0x2e00], R120 ;  /* 0x002e007805007988 */ /* 0x0005e2000800040c */
[----:B------:R3:W-:Y:S06]  /*1e40*/  MEMBAR.ALL.CTA ;  /* 0x0000000000007992 */ /* 0x0007ec0000008000 */
[----:B---3--:R-:W3:Y:S02]  /*1e50*/  FENCE.VIEW.ASYNC.S ;  /* 0x00000000000073c6 */ /* 0x008ee40000000000 */
[----:B---3--:R-:W-:Y:S06]  /*1e60*/  BAR.SYNC.DEFER_BLOCKING 0x0 ;  /* 0x0000000000007b1d */ /* 0x008fec0000010000 */
[----:B------:R-:W-:-:S06]  /*1e70*/  WARPGROUP.ARRIVE ;  /* 0x00000000000079c5 */ /* 0x000fcc0000000000 */
[----:B------:R-:W-:Y:S01]  /*1e80*/  HGMMA.64x64x16.F32 R24, gdesc[UR20].tnspA, R24 ;  /* 0x20e00000141879f0 */ /* 0x000fe20008700818 */
[----:B------:R-:W-:Y:S01]  /*1e90*/  UMOV UR8, 0x80 ;  /* 0x0000008000087882 */ /* 0x000fe20000000000 */
[----:B------:R-:W-:Y:S01]  /*1ea0*/  UMOV UR9, 0x40000040 ;  /* 0x4000004000097882 */ /* 0x000fe20000000000 */
[----:B------:R-:W-:Y:S02]  /*1eb0*/  UMOV UR7, URZ ;  /* 0x0000003f00077c82 */ /* 0x000fe40008000000 */
[----:B------:R-:W-:Y:S01]  /*1ec0*/  UIADD3.64 UR8, UR6, UR8, URZ ;  /* 0x0000000806087297 */ /* 0x000fe2000fffe03f */
[----:B------:R-:W-:-:S05]  /*1ed0*/  VIADD R14, R14, 0xffffffff ;  /* 0xffffffff0e0e7836 */ /* 0x000fca0000000000 */
[----:B------:R-:W-:-:S03]  /*1ee0*/  ISETP.NE.U32.AND P0, PT, R14, RZ, PT ;  /* 0x000000ff0e00720c */ /* 0x000fc60003f05070 */
[----:B------:R-:W-:Y:S01]  /*1ef0*/  HGMMA.64x64x16.F32 R24, gdesc[UR8].tnspA, R24, gsb0 ;  /* 0x20e00000081879f0 */ /* 0x000fe20008000818 */
[----:B0-----:R-:W-:Y:S01]  /*1f00*/  IMAD.WIDE R118, R67, 0x2, R80 ;  /* 0x0000000243767825 */ /* 0x001fe200078e0250 */
[----:B------:R-:W-:-:S03]  /*1f10*/  UIADD3 UR16, UR16, -0x20, URZ ;  /* 0xffffffe010107890 */ /* 0x000fc6000fffe03f */
[----:B------:R-:W-:-:S04]  /*1f20*/  IMAD.WIDE R80, R67, 0x2, R74 ;  /* 0x0000000243507825 */ /* 0x000fc800078e024a */
[----:B-1----:R-:W-:-:S04]  /*1f30*/  IMAD.WIDE R114, R67, 0x2, R84 ;  /* 0x0000000243727825 */ /* 0x002fc800078e0254 */
[----:B------:R-:W-:-:S04]  /*1f40*/  IMAD.WIDE R108, R67, 0x2, R76 ;  /* 0x00000002436c7825 */ /* 0x000fc800078e024c */
[----:B------:R-:W-:-:S04]  /*1f50*/  IMAD.WIDE R88, R67, 0x2, R86 ;  /* 0x0000000243587825 */ /* 0x000fc800078e0256 */
[----:B------:R-:W-:Y:S02]  /*1f60*/  IMAD.MOV.U32 R121, RZ, RZ, R81 ;  /* 0x000000ffff797224 */ /* 0x000fe400078e0051 */
[----:B------:R-:W-:-:S04]  /*1f70*/  IMAD.WIDE R84, R67, 0x2, R82 ;  /* 0x0000000243547825 */ /* 0x000fc800078e0252 */
[----:B------:R-:W-:Y:S02]  /*1f80*/  IMAD.MOV.U32 R117, RZ, RZ, R115 ;  /* 0x000000ffff757224 */ /* 0x000fe400078e0073 */
[----:B------:R-:W-:-:S04]  /*1f90*/  IMAD.WIDE R86, R67, 0x2, R78 ;  /* 0x0000000243567825 */ /* 0x000fc800078e024e */
[----:B------:R-:W-:Y:S02]  /*1fa0*/  IMAD.MOV.U32 R116, RZ, RZ, R118 ;  /* 0x000000ffff747224 */ /* 0x000fe400078e0076 */
[----:B------:R-:W-:-:S04]  /*1fb0*/  IMAD.WIDE R122, R67, 0x2, R72 ;  /* 0x00000002437a7825 */ /* 0x000fc800078e0248 */
[----:B------:R-:W-:-:S04]  /*1fc0*/  IMAD.WIDE R70, R12, 0x2, R70 ;  /* 0x000000020c467825 */ /* 0x000fc800078e0246 */
[----:B------:R-:W-:Y:S01]  /*1fd0*/  IMAD.MOV.U32 R81, RZ, RZ, R109 ;  /* 0x000000ffff517224 */ /* 0x000fe200078e006d */
[----:B------:R-:W-:Y:S02]  /*1fe0*/  WARPGROUP.DEPBAR.LE gsb0, 0x0 ;  /* 0x00008000000079c5 */ /* 0x000fe40000010000 */
[----:B--2---:R-:W-:Y:S05]  /*1ff0*/  @P0 BRA `(.L_x_1) ;  /* 0xfffffff4005c0947 */ /* 0x004fea000383ffff */
[----:B------:R-:W-:Y:S02]  /*2000*/  F2FP.F16.F32.PACK_AB R51, R55, R51 ;  /* 0x000000333733723e */ /* 0x000fe400000000ff */
[----:B------:R-:W-:Y:S02]  /*2010*/  F2FP.F16.F32.PACK_AB R50, R54, R50 ;  /* 0x000000323632723e */ /* 0x000fe400000000ff */
[----:B------:R-:W-:Y:S02]  /*2020*/  F2FP.F16.F32.PACK_AB R49, R53, R49 ;  /* 0x000000313531723e */ /* 0x000fe400000000ff */
[----:B------:R-:W-:Y:S02]  /*2030*/  F2FP.F16.F32.PACK_AB R48, R52, R48 ;  /* 0x000000303430723e */ /* 0x000fe400000000ff */
[----:B------:R-:W-:Y:S02]  /*2040*/  F2FP.F16.F32.PACK_AB R43, R47, R43 ;  /* 0x0000002b2f2b723e */ /* 0x000fe400000000ff */
[----:B------:R-:W-:-:S02]  /*2050*/  F2FP.F16.F32.PACK_AB R42, R46, R42 ;  /* 0x0000002a2e2a723e */ /* 0x000fc400000000ff */
        /* <DEDUP_REMOVED lines=9> */
[----:B------:R-:W-:-:S07]  /*20f0*/  F2FP.F16.F32.PACK_AB R24, R28, R24 ;  /* 0x000000181c18723e */ /* 0x000fce00000000ff */
.L_x_0:
[----:B------:R-:W-:Y:S01]  /*2100*/  BAR.SYNC.DEFER_BLOCKING 0x0 ;  /* 0x0000000000007b1d */ /* 0x000fe20000010000 */
[C---:B------:R-:W-:Y:S01]  /*2110*/  IMAD.SHL.U32 R5, R0.reuse, 0x10, RZ ;  /* 0x0000001000057824 */ /* 0x040fe200078e00ff */
[----:B------:R-:W-:Y:S01]  /*2120*/  LEA R21, R3, UR12, 0x4 ;  /* 0x0000000c03157c11 */ /* 0x000fe2000f8e20ff */
[C---:B------:R-:W-:Y:S02]  /*2130*/  IMAD.SHL.U32 R6, R0.reuse, 0x100, RZ ;  /* 0x0000010000067824 */ /* 0x040fe400078e00ff */
[----:B------:R-:W-:Y:S01]  /*2140*/  IMAD.SHL.U32 R0, R0, 0x8, RZ ;  /* 0x0000000800007824 */ /* 0x000fe200078e00ff */
[----:B------:R-:W-:Y:S02]  /*2150*/  LOP3.LUT R5, R5, 0x70, RZ, 0xc0, !PT ;  /* 0x0000007005057812 */ /* 0x000fe400078ec0ff */
[----:B------:R-:W0:Y:S01]  /*2160*/  LDC R16, c[0x0][0x248] ;  /* 0x00009200ff107b82 */ /* 0x000e220000000800 */
[----:B------:R-:W-:Y:S01]  /*2170*/  LOP3.LUT R6, R6, 0x800, RZ, 0xc0, !PT ;  /* 0x0000080006067812 */ /* 0x000fe200078ec0ff */
[----:B------:R-:W-:Y:S01]  /*2180*/  IMAD.U32 R67, RZ, RZ, UR13 ;  /* 0x0000000dff437e24 */ /* 0x000fe2000f8e00ff */
[----:B------:R-:W-:Y:S01]  /*2190*/  LOP3.LUT R0, R0, 0x780, RZ, 0xc0, !PT ;  /* 0x0000078000007812 */ /* 0x000fe200078ec0ff */
[----:B------:R-:W-:Y:S01]  /*21a0*/  ULDC.64 UR6, c[0x0][0x228] ;  /* 0x00008a0000067ab9 */ /* 0x000fe20000000a00 */
[----:B------:R-:W-:Y:S01]  /*21b0*/  IADD3 R5, R6, UR12, R5 ;  /* 0x0000000c06057c10 */ /* 0x000fe2000fffe005 */
[----:B------:R-:W-:Y:S01]  /*21c0*/  ULDC UR4, c[0x0][0x244] ;  /* 0x0000910000047ab9 */ /* 0x000fe20000000800 */
[C---:B------:R-:W-:Y:S01]  /*21d0*/  ISETP.GE.AND P0, PT, R2.reuse, UR6, PT ;  /* 0x0000000602007c0c */ /* 0x040fe2000bf06270 */
[----:B------:R-:W-:Y:S01]  /*21e0*/  IMAD R19, R2, UR4, RZ ;  /* 0x0000000402137c24 */ /* 0x000fe2000f8e02ff */
[C-C-:B------:R-:W-:Y:S01]  /*21f0*/  LOP3.LUT R23, R67.reuse, 0x3a, R4.reuse, 0xfe, !PT ;  /* 0x0000003a43177812 */ /* 0x140fe200078efe04 */
[----:B------:R-:W-:Y:S01]  /*2200*/  IMAD.IADD R28, R0, 0x1, R5 ;  /* 0x00000001001c7824 */ /* 0x000fe200078e0205 */
[----:B------:R-:W-:Y:S01]  /*2210*/  LOP3.LUT R5, R4, UR13, RZ, 0xfc, !PT ;  /* 0x0000000d04057c12 */ /* 0x000fe2000f8efcff */
[----:B------:R-:W-:Y:S01]  /*2220*/  ULDC.64 UR4, c[0x0][0x220] ;  /* 0x0000880000047ab9 */ /* 0x000fe20000000a00 */
[----:B------:R-:W-:-:S02]  /*2230*/  LOP3.LUT R0, R67, 0x3c, R4, 0xfe, !PT ;  /* 0x0000003c43007812 */ /* 0x000fc400078efe04 */
[C-C-:B------:R-:W-:Y:S01]  /*2240*/  LOP3.LUT R3, R67.reuse, 0x38, R4.reuse, 0xfe, !PT ;  /* 0x0000003843037812 */ /* 0x140fe200078efe04 */
[----:B------:R1:W-:Y:S01]  /*2250*/  STSM.16.M88.4 [R28], R24 ;  /* 0x000000181c007844 */ /* 0x0003e20000000200 */
[C-C-:B------:R-:W-:Y:S02]  /*2260*/  LOP3.LUT R18, R67.reuse, 0x36, R4.reuse, 0xfe, !PT ;  /* 0x0000003643127812 */ /* 0x140fe400078efe04 */
[C-C-:B------:R-:W-:Y:S01]  /*2270*/  LOP3.LUT R17, R67.reuse, 0x34, R4.reuse, 0xfe, !PT ;  /* 0x0000003443117812 */ /* 0x140fe200078efe04 */
[----:B------:R-:W-:Y:S01]  /*2280*/  BAR.SYNC.DEFER_BLOCKING 0x0 ;  /* 0x0000000000007b1d */ /* 0x000fe20000010000 */
[C-C-:B------:R-:W-:Y:S02]  /*2290*/  LOP3.LUT R22, R67.reuse, 0x32, R4.reuse, 0xfe, !PT ;  /* 0x0000003243167812 */ /* 0x140fe400078efe04 */
[--C-:B------:R-:W-:Y:S01]  /*22a0*/  LOP3.LUT R20, R67, 0x30, R4.reuse, 0xfe, !PT ;  /* 0x0000003043147812 */ /* 0x100fe200078efe04 */
[----:B0-----:R-:W-:Y:S01]  /*22b0*/  IMAD R69, R5, R16, RZ ;  /* 0x0000001005457224 */ /* 0x001fe200078e02ff */
[----:B------:R-:W-:-:S02]  /*22c0*/  LOP3.LUT R38, R67, 0x2e, R4, 0xfe, !PT ;  /* 0x0000002e43267812 */ /* 0x000fc400078efe04 */
[C-C-:B------:R-:W-:Y:S02]  /*22d0*/  LOP3.LUT R44, R67.reuse, 0x2c, R4.reuse, 0xfe, !PT ;  /* 0x0000002c432c7812 */ /* 0x140fe400078efe04 */
[C-C-:B------:R-:W-:Y:S02]  /*22e0*/  LOP3.LUT R46, R67.reuse, 0x2a, R4.reuse, 0xfe, !PT ;  /* 0x0000002a432e7812 */ /* 0x140fe400078efe04 */
[C-C-:B------:R-:W-:Y:S02]  /*22f0*/  LOP3.LUT R52, R67.reuse, 0x28, R4.reuse, 0xfe, !PT ;  /* 0x0000002843347812 */ /* 0x140fe400078efe04 */
[C-C-:B------:R-:W-:Y:S02]  /*2300*/  LOP3.LUT R54, R67.reuse, 0x26, R4.reuse, 0xfe, !PT ;  /* 0x0000002643367812 */ /* 0x140fe400078efe04 */
[C-C-:B------:R-:W-:Y:S02]  /*2310*/  LOP3.LUT R56, R67.reuse, 0x24, R4.reuse, 0xfe, !PT ;  /* 0x0000002443387812 */ /* 0x140fe400078efe04 */
[----:B------:R-:W-:-:S02]  /*2320*/  LOP3.LUT R58, R67, 0x22, R4, 0xfe, !PT ;  /* 0x00000022433a7812 */ /* 0x000fc400078efe04 */
[C-C-:B------:R-:W-:Y:S02]  /*2330*/  LOP3.LUT R60, R67.reuse, 0x20, R4.reuse, 0xfe, !PT ;  /* 0x00000020433c7812 */ /* 0x140fe400078efe04 */
[C-C-:B------:R-:W-:Y:S02]  /*2340*/  LOP3.LUT R36, R67.reuse, 0x3e, R4.reuse, 0xfe, !PT ;  /* 0x0000003e43247812 */ /* 0x140fe400078efe04 */
[C-C-:B------:R-:W-:Y:S01]  /*2350*/  LOP3.LUT R37, R67.reuse, 0x1e, R4.reuse, 0xfe, !PT ;  /* 0x0000001e43257812 */ /* 0x140fe200078efe04 */
[----:B------:R-:W0:Y:S01]  /*2360*/  LDS.128 R12, [R21] ;  /* 0x00000000150c7984 */ /* 0x000e220000000c00 */
[C-C-:B------:R-:W-:Y:S02]  /*2370*/  LOP3.LUT R39, R67.reuse, 0x1c, R4.reuse, 0xfe, !PT ;  /* 0x0000001c43277812 */ /* 0x140fe400078efe04 */
[C-C-:B------:R-:W-:Y:S01]  /*2380*/  LOP3.LUT R45, R67.reuse, 0x1a, R4.reuse, 0xfe, !PT ;  /* 0x0000001a432d7812 */ /* 0x140fe200078efe04 */
[----:B------:R-:W-:Y:S01]  /*2390*/  BAR.SYNC.DEFER_BLOCKING 0x0 ;  /* 0x0000000000007b1d */ /* 0x000fe20000010000 */
        /* <DEDUP_REMOVED lines=9> */
[C-C-:B-1----:R-:W-:Y:S02]  /*2430*/  LOP3.LUT R27, R67.reuse, 0x6, R4.reuse, 0xfe, !PT ;  /* 0x00000006431b7812 */ /* 0x142fe400078efe04 */
[C-C-:B------:R-:W-:Y:S02]  /*2440*/  LOP3.LUT R31, R67.reuse, 0x4, R4.reuse, 0xfe, !PT ;  /* 0x00000004431f7812 */ /* 0x140fe400078efe04 */
[----:B------:R-:W-:Y:S01]  /*2450*/  LOP3.LUT R67, R67, 0x2, R4, 0xfe, !PT ;  /* 0x0000000243437812 */ /* 0x000fe200078efe04 */
[----:B------:R1:W-:Y:S01]  /*2460*/  STSM.16.M88.4 [R28], R32 ;  /* 0x000000201c007844 */ /* 0x0003e20000000200 */
[----:B------:R-:W-:Y:S01]  /*2470*/  BAR.SYNC.DEFER_BLOCKING 0x0 ;  /* 0x0000000000007b1d */ /* 0x000fe20000010000 */
[----:B------:R-:W-:-:S02]  /*2480*/  ISETP.LT.AND P1, PT, R5, UR7, !P0 ;  /* 0x0000000705007c0c */ /* 0x000fc4000c721270 */
[----:B------:R-:W-:Y:S02]  /*2490*/  LEA R2, P2, R19, UR4, 0x1 ;  /* 0x0000000413027c11 */ /* 0x000fe4000f8408ff */
[C---:B------:R-:W-:Y:S01]  /*24a0*/  ISETP.LT.AND P3, PT, R31.reuse, UR7, !P0 ;  /* 0x000000071f007c0c */ /* 0x040fe2000c761270 */
[----:B------:R-:W-:Y:S01]  /*24b0*/  IMAD R31, R31, R16, RZ ;  /* 0x000000101f1f7224 */ /* 0x000fe200078e02ff */
[----:B------:R-:W-:Y:S02]  /*24c0*/  LEA.HI.X.SX32 R19, R19, UR5, 0x1, P2 ;  /* 0x0000000513137c11 */ /* 0x000fe400090f0eff */
[----:B------:R-:W-:Y:S02]  /*24d0*/  LEA R24, P2, R69, R2, 0x1 ;  /* 0x0000000245187211 */ /* 0x000fe400078408ff */
[C---:B------:R-:W-:Y:S01]  /*24e0*/  ISETP.LT.AND P4, PT, R27.reuse, UR7, !P0 ;  /* 0x000000071b007c0c */ /* 0x040fe2000c781270 */
[-C--:B-1----:R-:W-:Y:S01]  /*24f0*/  IMAD R32, R27, R16.reuse, RZ ;  /* 0x000000101b207224 */ /* 0x082fe200078e02ff */
[----:B------:R-:W-:Y:S01]  /*2500*/  LEA.HI.X.SX32 R25, R69, R19, 0x1, P2 ;  /* 0x0000001345197211 */ /* 0x000fe200010f0eff */
[-C--:B------:R-:W-:Y:S01]  /*2510*/  IMAD R33, R29, R16.reuse, RZ ;  /* 0x000000101d217224 */ /* 0x080fe200078e02ff */
[C---:B------:R-:W-:Y:S01]  /*2520*/  ISETP.LT.AND P2, PT, R67.reuse, UR7, !P0 ;  /* 0x0000000743007c0c */ /* 0x040fe2000c741270 */
[----:B------:R-:W-:Y:S01]  /*2530*/  IMAD R67, R67, R16, RZ ;  /* 0x0000001043437224 */ /* 0x000fe200078e02ff */
[-C--:B------:R-:W-:Y:S01]  /*2540*/  LEA R30, P5, R32, R2.reuse, 0x1 ;  /* 0x00000002201e7211 */ /* 0x080fe200078a08ff */
[----:B------:R-:W-:Y:S01]  /*2550*/  IMAD R69, R16, 0x20, R69 ;  /* 0x0000002010457824 */ /* 0x000fe200078e0245 */
[----:B------:R-:W1:Y:S01]  /*2560*/  LDS.128 R8, [R21] ;  /* 0x0000000015087984 */ /* 0x000e620000000c00 */
[----:B------:R-:W-:Y:S06]  /*2570*/  BAR.SYNC.DEFER_BLOCKING 0x0 ;  /* 0x0000000000007b1d */ /* 0x000fec0000010000 */
[----:B------:R-:W-:Y:S02]  /*2580*/  STSM.16.M88.4 [R28], R40 ;  /* 0x000000281c007844 */ /* 0x000fe40000000200 */
[----:B------:R-:W-:Y:S06]  /*2590*/  BAR.SYNC.DEFER_BLOCKING 0x0 ;  /* 0x0000000000007b1d */ /* 0x000fec0000010000 */
[----:B------:R-:W2:Y:S02]  /*25a0*/  LDS.128 R4, [R21] ;  /* 0x0000000015047984 */ /* 0x000ea40000000c00 */
[----:B------:R-:W-:Y:S06]  /*25b0*/  BAR.SYNC.DEFER_BLOCKING 0x0 ;  /* 0x0000000000007b1d */ /* 0x000fec0000010000 */
[----:B------:R3:W-:Y:S02]  /*25c0*/  STSM.16.M88.4 [R28], R48 ;  /* 0x000000301c007844 */ /* 0x0007e40000000200 */
[----:B------:R-:W-:Y:S01]  /*25d0*/  BAR.SYNC.DEFER_BLOCKING 0x0 ;  /* 0x0000000000007b1d */ /* 0x000fe20000010000 */
[----:B---3--:R-:W-:-:S05]  /*25e0*/  LEA R28, P6, R31, R2, 0x1 ;  /* 0x000000021f1c7211 */ /* 0x008fca00078c08ff */
[----:B0-----:R0:W-:Y:S01]  /*25f0*/  @P1 STG.E.U16 desc[UR14][R24.64], R12 ;  /* 0x0000000c18001986 */ /* 0x0011e2000c10150e */
[----:B------:R-:W-:-:S04]  /*2600*/  LEA R26, P1, R67, R2, 0x1 ;  /* 0x00000002431a7211 */ /* 0x000fc800078208ff */
[-C--:B------:R-:W-:Y:S02]  /*2610*/  LEA.HI.X.SX32 R27, R67, R19.reuse, 0x1, P1 ;  /* 0x00000013431b7211 */ /* 0x080fe400008f0eff */
[----:B------:R-:W-:Y:S02]  /*2620*/  ISETP.LT.AND P1, PT, R29, UR7, !P0 ;  /* 0x000000071d007c0c */ /* 0x000fe4000c721270 */
[-C--:B------:R-:W-:Y:S01]  /*2630*/  LEA.HI.X.SX32 R29, R31, R19.reuse, 0x1, P6 ;  /* 0x000000131f1d7211 */ /* 0x080fe200030f0eff */
[----:B------:R3:W-:Y:S01]  /*2640*/  @P2 STG.E.U16 desc[UR14][R26.64], R13 ;  /* 0x0000000d1a002986 */ /* 0x0007e2000c10150e */
[----:B------:R-:W-:Y:S02]  /*2650*/  LEA.HI.X.SX32 R31, R32, R19, 0x1, P5 ;  /* 0x00000013201f7211 */ /* 0x000fe400028f0eff */
[----:B0-----:R-:W-:Y:S01]  /*2660*/  LEA R24, P6, R33, R2, 0x1 ;  /* 0x0000000221187211 */ /* 0x001fe200078c08ff */
[----:B------:R0:W-:Y:S01]  /*2670*/  @P3 STG.E.U16 desc[UR14][R28.64], R14 ;  /* 0x0000000e1c003986 */ /* 0x0001e2000c10150e */
[----:B------:R-:W-:-:S02]  /*2680*/  ISETP.LT.AND P2, PT, R23, UR7, !P0 ;  /* 0x0000000717007c0c */ /* 0x000fc4000c741270 */
[----:B------:R-:W-:Y:S01]  /*2690*/  PRMT R23, R12, 0x7632, R23 ;  /* 0x000076320c177816 */ /* 0x000fe20000000017 */
[----:B------:R4:W-:Y:S01]  /*26a0*/  @P4 STG.E.U16 desc[UR14][R30.64], R15 ;  /* 0x0000000f1e004986 */ /* 0x0009e2000c10150e */
[----:B------:R-:W-:Y:S02]  /*26b0*/  LEA.HI.X.SX32 R25, R33, R19, 0x1, P6 ;  /* 0x0000001321197211 */ /* 0x000fe400030f0eff */
[C---:B------:R-:W-:Y:S01]  /*26c0*/  ISETP.LT.AND P3, PT, R65.reuse, UR7, !P0 ;  /* 0x0000000741007c0c */ /* 0x040fe2000c761270 */
[-C--:B------:R-:W-:Y:S01]  /*26d0*/  IMAD R65, R65, R16.reuse, RZ ;  /* 0x0000001041417224 */ /* 0x080fe200078e02ff */
[C---:B------:R-:W-:Y:S01]  /*26e0*/  ISETP.LT.AND P4, PT, R63.reuse, UR7, !P0 ;  /* 0x000000073f007c0c */ /* 0x040fe2000c781270 */
[-C--:B------:R-:W-:Y:S01]  /*26f0*/  IMAD R63, R63, R16.reuse, RZ ;  /* 0x000000103f3f7224 */ /* 0x080fe200078e02ff */
[----:B------:R5:W-:Y:S01]  /*2700*/  @P1 STG.E.U16 desc[UR14][R24.64], R23 ;  /* 0x0000001718001986 */ /* 0x000be2000c10150e */
[C---:B------:R-:W-:Y:S01]  /*2710*/  ISETP.LT.AND P1, PT, R61.reuse, UR7, !P0 ;  /* 0x000000073d007c0c */ /* 0x040fe2000c721270 */
[----:B------:R-:W-:Y:S01]  /*2720*/  IMAD R61, R61, R16, RZ ;  /* 0x000000103d3d7224 */ /* 0x000fe200078e02ff */
[----:B------:R-:W-:-:S02]  /*2730*/  LEA R12, P5, R65, R2, 0x1 ;  /* 0x00000002410c7211 */ /* 0x000fc400078a08ff */
[C---:B---3--:R-:W-:Y:S02]  /*2740*/  LEA R26, P6, R63.reuse, R2, 0x1 ;  /* 0x000000023f1a7211 */ /* 0x048fe400078c08ff */
[----:B0-----:R-:W-:Y:S02]  /*2750*/  PRMT R29, R14, 0x7632, R29 ;  /* 0x000076320e1d7816 */ /* 0x001fe4000000001d */
[-C--:B------:R-:W-:Y:S02]  /*2760*/  LEA.HI.X.SX32 R27, R63, R19.reuse, 0x1, P6 ;  /* 0x000000133f1b7211 */ /* 0x080fe400030f0eff */
[----:B----4-:R-:W-:Y:S01]  /*2770*/  PRMT R30, R15, 0x7632, R30 ;  /* 0x000076320f1e7816 */ /* 0x010fe2000000001e */
[----:B-----5:R-:W-:Y:S01]  /*2780*/  IMAD R23, R16, 0x2, R69 ;  /* 0x0000000210177824 */ /* 0x020fe200078e0245 */
[----:B------:R-:W-:Y:S02]  /*2790*/  PRMT R25, R13, 0x7632, R25 ;  /* 0x000076320d197816 */ /* 0x000fe40000000019 */
[----:B------:R-:W-:-:S02]  /*27a0*/  LEA.HI.X.SX32 R13, R65, R19, 0x1, P5 ;  /* 0x00000013410d7211 */ /* 0x000fc400028f0eff */
[----:B------:R-:W-:-:S03]  /*27b0*/  LEA R14, P5, R61, R2, 0x1 ;  /* 0x000000023d0e7211 */ /* 0x000fc600078a08ff */
[----:B------:R0:W-:Y:S01]  /*27c0*/  @P3 STG.E.U16 desc[UR14][R12.64], R25 ;  /* 0x000000190c003986 */ /* 0x0001e2000c10150e */
[----:B------:R-:W-:Y:S02]  /*27d0*/  LEA.HI.X.SX32 R15, R61, R19, 0x1, P5 ;  /* 0x000000133d0f7211 */ /* 0x000fe400028f0eff */
[----:B------:R-:W-:Y:S01]  /*27e0*/  ISETP.LT.AND P3, PT, R59, UR7, !P0 ;  /* 0x000000073b007c0c */ /* 0x000fe2000c761270 */
[----:B------:R3:W-:Y:S01]  /*27f0*/  @P4 STG.E.U16 desc[UR14][R26.64], R29 ;  /* 0x0000001d1a004986 */ /* 0x0007e2000c10150e */
[----:B------:R-:W-:Y:S01]  /*2800*/  ISETP.LT.AND P4, PT, R57, UR7, !P0 ;  /* 0x0000000739007c0c */ /* 0x000fe2000c781270 */
[-C--:B------:R-:W-:Y:S02]  /*2810*/  IMAD R59, R59, R16.reuse, RZ ;  /* 0x000000103b3b7224 */ /* 0x080fe400078e02ff */
[-C--:B------:R-:W-:Y:S01]  /*2820*/  IMAD R57, R57, R16.reuse, RZ ;  /* 0x0000001039397224 */ /* 0x080fe200078e02ff */
[----:B------:R4:W-:Y:S01]  /*2830*/  @P1 STG.E.U16 desc[UR14][R14.64], R30 ;  /* 0x0000001e0e001986 */ /* 0x0009e2000c10150e */
[C---:B------:R-:W-:Y:S01]  /*2840*/  ISETP.LT.AND P1, PT, R55.reuse, UR7, !P0 ;  /* 0x0000000737007c0c */ /* 0x040fe2000c721270 */
[----:B------:R-:W-:Y:S01]  /*2850*/  IMAD R55, R55, R16, RZ ;  /* 0x0000001037377224 */ /* 0x000fe200078e02ff */
[----:B------:R-:W-:-:S02]  /*2860*/  LEA R24, P6, R59, R2, 0x1 ;  /* 0x000000023b187211 */ /* 0x000fc400078c08ff */
[----:B------:R-:W-:Y:S02]  /*2870*/  LEA R28, P5, R57, R2, 0x1 ;  /* 0x00000002391c7211 */ /* 0x000fe400078a08ff */
[-C--:B0-----:R-:W-:Y:S02]  /*2880*/  LEA.HI.X.SX32 R25, R59, R19.reuse, 0x1, P6 ;  /* 0x000000133b197211 */ /* 0x081fe400030f0eff */
[-C--:B---3--:R-:W-:Y:S02]  /*2890*/  LEA.HI.X.SX32 R29, R57, R19.reuse, 0x1, P5 ;  /* 0x00000013391d7211 */ /* 0x088fe400028f0eff */
[C---:B------:R-:W-:Y:S01]  /*28a0*/  ISETP.LT.AND P6, PT, R53.reuse, UR7, !P0 ;  /* 0x0000000735007c0c */ /* 0x040fe2000c7c1270 */
[----:B------:R-:W-:Y:S01]  /*28b0*/  IMAD R53, R53, R16, RZ ;  /* 0x0000001035357224 */ /* 0x000fe200078e02ff */
[C---:B------:R-:W-:Y:S01]  /*28c0*/  LEA R12, P5, R55.reuse, R2, 0x1 ;  /* 0x00000002370c7211 */ /* 0x040fe200078a08ff */
[----:B-1----:R0:W-:Y:S03]  /*28d0*/  @P3 STG.E.U16 desc[UR14][R24.64], R8 ;  /* 0x0000000818003986 */ /* 0x0021e6000c10150e */
[----:B------:R-:W-:Y:S01]  /*28e0*/  LEA.HI.X.SX32 R13, R55, R19, 0x1, P5 ;  /* 0x00000013370d7211 */ /* 0x000fe200028f0eff */
[----:B------:R1:W-:Y:S01]  /*28f0*/  @P4 STG.E.U16 desc[UR14][R28.64], R9 ;  /* 0x000000091c004986 */ /* 0x0003e2000c10150e */
[C---:B------:R-:W-:Y:S01]  /*2900*/  ISETP.LT.AND P5, PT, R47.reuse, UR7, !P0 ;  /* 0x000000072f007c0c */ /* 0x040fe2000c7a1270 */
[----:B------:R-:W-:Y:S01]  /*2910*/  IMAD R47, R47, R16, RZ ;  /* 0x000000102f2f7224 */ /* 0x000fe200078e02ff */
[----:B----4-:R-:W-:Y:S01]  /*2920*/  LEA R14, P3, R53, R2, 0x1 ;  /* 0x00000002350e7211 */ /* 0x010fe200078608ff */
[----:B------:R3:W-:Y:S01]  /*2930*/  @P1 STG.E.U16 desc[UR14][R12.64], R10 ;  /* 0x0000000a0c001986 */ /* 0x0007e2000c10150e */
[----:B------:R-:W-:-:S02]  /*2940*/  ISETP.LT.AND P4, PT, R60, UR7, !P0 ;  /* 0x000000073c007c0c */ /* 0x000fc4000c781270 */
[-C--:B------:R-:W-:Y:S02]  /*2950*/  LEA.HI.X.SX32 R15, R53, R19.reuse, 0x1, P3 ;  /* 0x00000013350f7211 */ /* 0x080fe400018f0eff */
[C---:B------:R-:W-:Y:S01]  /*2960*/  ISETP.LT.AND P3, PT, R45.reuse, UR7, !P0 ;  /* 0x000000072d007c0c */ /* 0x040fe2000c761270 */
[----:B------:R-:W-:Y:S01]  /*2970*/  IMAD R45, R45, R16, RZ ;  /* 0x000000102d2d7224 */ /* 0x000fe200078e02ff */
[C---:B0-----:R-:W-:Y:S01]  /*2980*/  LEA R24, P1, R47.reuse, R2, 0x1 ;  /* 0x000000022f187211 */ /* 0x041fe200078208ff */
[----:B------:R0:W-:Y:S01]  /*2990*/  @P6 STG.E.U16 desc[UR14][R14.64], R11 ;  /* 0x0000000b0e006986 */ /* 0x0001e2000c10150e */
[----:B-1----:R-:W-:Y:S02]  /*29a0*/  PRMT R9, R8, 0x7632, R9 ;  /* 0x0000763208097816 */ /* 0x002fe40000000009 */
[----:B------:R-:W-:Y:S02]  /*29b0*/  LEA.HI.X.SX32 R25, R47, R19, 0x1, P1 ;  /* 0x000000132f197211 */ /* 0x000fe400008f0eff */
[C---:B------:R-:W-:Y:S01]  /*29c0*/  ISETP.LT.AND P1, PT, R39.reuse, UR7, !P0 ;  /* 0x0000000727007c0c */ /* 0x040fe2000c721270 */
[----:B------:R-:W-:Y:S01]  /*29d0*/  IMAD R39, R39, R16, RZ ;  /* 0x0000001027277224 */ /* 0x000fe200078e02ff */
[----:B------:R-:W-:Y:S01]  /*29e0*/  LEA R26, P6, R45, R2, 0x1 ;  /* 0x000000022d1a7211 */ /* 0x000fe200078c08ff */
[----:B------:R1:W-:Y:S01]  /*29f0*/  @P5 STG.E.U16 desc[UR14][R24.64], R9 ;  /* 0x0000000918005986 */ /* 0x0003e2000c10150e */
[----:B---3--:R-:W-:-:S02]  /*2a00*/  PRMT R13, R9, 0x7632, R13 ;  /* 0x00007632090d7816 */ /* 0x008fc4000000000d */
[-C--:B------:R-:W-:Y:S02]  /*2a10*/  LEA.HI.X.SX32 R27, R45, R19.reuse, 0x1, P6 ;  /* 0x000000132d1b7211 */ /* 0x080fe400030f0eff */
[----:B------:R-:W-:Y:S02]  /*2a20*/  LEA R8, P5, R39, R2, 0x1 ;  /* 0x0000000227087211 */ /* 0x000fe400078a08ff */
[----:B0-----:R-:W-:Y:S01]  /*2a30*/  PRMT R11, R10, 0x7632, R11 ;  /* 0x000076320a0b7816 */ /* 0x001fe2000000000b */
[----:B------:R0:W-:Y:S01]  /*2a40*/  @P3 STG.E.U16 desc[UR14][R26.64], R13 ;  /* 0x0000000d1a003986 */ /* 0x0001e2000c10150e */
[C---:B------:R-:W-:Y:S01]  /*2a50*/  ISETP.LT.AND P6, PT, R37.reuse, UR7, !P0 ;  /* 0x0000000725007c0c */ /* 0x040fe2000c7c1270 */
[----:B------:R-:W-:Y:S01]  /*2a60*/  IMAD R37, R37, R16, RZ ;  /* 0x0000001025257224 */ /* 0x000fe200078e02ff */
[----:B------:R-:W-:Y:S02]  /*2a70*/  LEA R12, P3, R69, R2, 0x1 ;  /* 0x00000002450c7211 */ /* 0x000fe400078608ff */
[----:B-1----:R-:W-:-:S02]  /*2a80*/  LEA.HI.X.SX32 R9, R39, R19, 0x1, P5 ;  /* 0x0000001327097211 */ /* 0x002fc400028f0eff */
[----:B------:R-:W-:Y:S02]  /*2a90*/  ISETP.LT.AND P5, PT, R58, UR7, !P0 ;  /* 0x000000073a007c0c */ /* 0x000fe4000c7a1270 */
[----:B------:R-:W-:Y:S01]  /*2aa0*/  PRMT R25, R11, 0x7632, R25 ;  /* 0x000076320b197816 */ /* 0x000fe20000000019 */
[----:B------:R1:W-:Y:S01]  /*2ab0*/  @P1 STG.E.U16 desc[UR14][R8.64], R11 ;  /* 0x0000000b08001986 */ /* 0x0003e2000c10150e */
[-C--:B------:R-:W-:Y:S02]  /*2ac0*/  LEA R10, P1, R37, R2.reuse, 0x1 ;  /* 0x00000002250a7211 */ /* 0x080fe400078208ff */
[----:B0-----:R-:W-:Y:S02]  /*2ad0*/  LEA.HI.X.SX32 R13, R69, R19, 0x1, P3 ;  /* 0x00000013450d7211 */ /* 0x001fe400018f0eff */
[----:B------:R-:W-:-:S04]  /*2ae0*/  LEA R14, P3, R23, R2, 0x1 ;  /* 0x00000002170e7211 */ /* 0x000fc800078608ff */
[-C--:B------:R-:W-:Y:S01]  /*2af0*/  LEA.HI.X.SX32 R15, R23, R19.reuse, 0x1, P3 ;  /* 0x00000013170f7211 */ /* 0x080fe200018f0eff */
[----:B------:R-:W-:Y:S01]  /*2b00*/  IMAD R23, R16, 0x2, R23 ;  /* 0x0000000210177824 */ /* 0x000fe200078e0217 */
[----:B------:R-:W-:Y:S02]  /*2b10*/  ISETP.LT.AND P3, PT, R56, UR7, !P0 ;  /* 0x0000000738007c0c */ /* 0x000fe4000c761270 */
[----:B-1----:R-:W-:Y:S01]  /*2b20*/  LEA.HI.X.SX32 R11, R37, R19, 0x1, P1 ;  /* 0x00000013250b7211 */ /* 0x002fe200008f0eff */
[----:B------:R-:W-:Y:S01]  /*2b30*/  IMAD R9, R16, 0x2, R23 ;  /* 0x0000000210097824 */ /* 0x000fe200078e0217 */
[----:B------:R-:W-:-:S03]  /*2b40*/  ISETP.LT.AND P1, PT, R22, UR7, !P0 ;  /* 0x0000000716007c0c */ /* 0x000fc6000c721270 */
[----:B------:R0:W-:Y:S01]  /*2b50*/  @P6 STG.E.U16 desc[UR14][R10.64], R25 ;  /* 0x000000190a006986 */ /* 0x0001e2000c10150e */
[CC--:B------:R-:W-:Y:S01]  /*2b60*/  LEA R22, P6, R23.reuse, R2.reuse, 0x1 ;  /* 0x0000000217167211 */ /* 0x0c0fe200078c08ff */
[C---:B------:R-:W-:Y:S02]  /*2b70*/  IMAD R27, R16.reuse, 0x2, R9 ;  /* 0x00000002101b7824 */ /* 0x040fe400078e0209 */
[----:B--2---:R1:W-:Y:S01]  /*2b80*/  @P4 STG.E.U16 desc[UR14][R12.64], R4 ;  /* 0x000000040c004986 */ /* 0x0043e2000c10150e */
[-C--:B------:R-:W-:Y:S01]  /*2b90*/  LEA.HI.X.SX32 R23, R23, R19.reuse, 0x1, P6 ;  /* 0x0000001317177211 */ /* 0x080fe200030f0eff */
[----:B------:R-:W-:Y:S01]  /*2ba0*/  IMAD R29, R16, 0x2, R27 ;  /* 0x00000002101d7824 */ /* 0x000fe200078e021b */
[C---:B------:R-:W-:Y:S01]  /*2bb0*/  LEA R24, P6, R9.reuse, R2, 0x1 ;  /* 0x0000000209187211 */ /* 0x040fe200078c08ff */
[----:B------:R2:W-:Y:S01]  /*2bc0*/  @P5 STG.E.U16 desc[UR14][R14.64], R5 ;  /* 0x000000050e005986 */ /* 0x0005e2000c10150e */
[----:B------:R-:W-:Y:S02]  /*2bd0*/  ISETP.LT.AND P4, PT, R54, UR7, !P0 ;  /* 0x0000000736007c0c */ /* 0x000fe4000c781270 */
[----:B------:R-:W-:Y:S01]  /*2be0*/  ISETP.LT.AND P5, PT, R52, UR7, !P0 ;  /* 0x0000000734007c0c */ /* 0x000fe2000c7a1270 */
[----:B------:R3:W-:Y:S01]  /*2bf0*/  @P3 STG.E.U16 desc[UR14][R22.64], R6 ;  /* 0x0000000616003986 */ /* 0x0007e2000c10150e */
[----:B0-----:R-:W-:-:S02]  /*2c00*/  LEA.HI.X.SX32 R25, R9, R19, 0x1, P6 ;  /* 0x0000001309197211 */ /* 0x001fc400030f0eff */
[----:B------:R-:W-:Y:S01]  /*2c10*/  ISETP.LT.AND P3, PT, R46, UR7, !P0 ;  /* 0x000000072e007c0c */ /* 0x000fe2000c761270 */
[----:B------:R0:W4:Y:S01]  /*2c20*/  LDS.128 R8, [R21] ;  /* 0x0000000015087984 */ /* 0x0001220000000c00 */
[CC--:B-1----:R-:W-:Y:S02]  /*2c30*/  LEA R12, P6, R27.reuse, R2.reuse, 0x1 ;  /* 0x000000021b0c7211 */ /* 0x0c2fe400078c08ff */
[----:B--2---:R-:W-:Y:S02]  /*2c40*/  PRMT R15, R4, 0x7632, R15 ;  /* 0x00007632040f7816 */ /* 0x004fe4000000000f */
[----:B------:R-:W-:Y:S01]  /*2c50*/  LEA.HI.X.SX32 R13, R27, R19, 0x1, P6 ;  /* 0x000000131b0d7211 */ /* 0x000fe200030f0eff */
[----:B------:R1:W-:Y:S01]  /*2c60*/  @P4 STG.E.U16 desc[UR14][R24.64], R7 ;  /* 0x0000000718004986 */ /* 0x0003e2000c10150e */
[----:B------:R-:W-:Y:S01]  /*2c70*/  LEA R14, P6, R29, R2, 0x1 ;  /* 0x000000021d0e7211 */ /* 0x000fe200078c08ff */
[----:B---3--:R-:W-:Y:S01]  /*2c80*/  IMAD R23, R16, 0x2, R29 ;  /* 0x0000000210177824 */ /* 0x008fe200078e021d */
[----:B------:R-:W-:Y:S01]  /*2c90*/  PRMT R5, R5, 0x7632, R5 ;  /* 0x0000763205057816 */ /* 0x000fe20000000005 */
[----:B------:R2:W-:Y:S01]  /*2ca0*/  @P5 STG.E.U16 desc[UR14][R12.64], R15 ;  /* 0x0000000f0c005986 */ /* 0x0005e2000c10150e */
[----:B------:R-:W-:Y:S01]  /*2cb0*/  ISETP.LT.AND P4, PT, R44, UR7, !P0 ;  /* 0x000000072c007c0c */ /* 0x000fe2000c781270 */
[----:B0-----:R-:W-:Y:S01]  /*2cc0*/  IMAD R21, R16, 0x2, R23 ;  /* 0x0000000210157824 */ /* 0x001fe200078e0217 */
[----:B------:R-:W-:-:S02]  /*2cd0*/  ISETP.LT.AND P5, PT, R38, UR7, !P0 ;  /* 0x0000000726007c0c */ /* 0x000fc4000c7a1270 */
[----:B------:R-:W-:Y:S02]  /*2ce0*/  PRMT R22, R6, 0x7632, R22 ;  /* 0x0000763206167816 */ /* 0x000fe40000000016 */
[----:B-1----:R-:W-:Y:S01]  /*2cf0*/  PRMT R24, R7, 0x7632, R24 ;  /* 0x0000763207187816 */ /* 0x002fe20000000018 */
[----:B------:R-:W-:Y:S01]  /*2d00*/  IMAD R7, R16, 0x2, R21 ;  /* 0x0000000210077824 */ /* 0x000fe200078e0215 */
[----:B--2---:R-:W-:-:S03]  /*2d10*/  LEA.HI.X.SX32 R15, R29, R19, 0x1, P6 ;  /* 0x000000131d0f7211 */ /* 0x004fc600030f0eff */
[----:B------:R-:W-:Y:S01]  /*2d20*/  IMAD R13, R16, 0x2, R7 ;  /* 0x00000002100d7824 */ /* 0x000fe200078e0207 */
[CC--:B------:R-:W-:Y:S01]  /*2d30*/  LEA R4, P6, R23.reuse, R2.reuse, 0x1 ;  /* 0x0000000217047211 */ /* 0x0c0fe200078c08ff */
[----:B------:R0:W-:Y:S01]  /*2d40*/  @P3 STG.E.U16 desc[UR14][R14.64], R5 ;  /* 0x000000050e003986 */ /* 0x0001e2000c10150e */
[----:B------:R-:W-:Y:S02]  /*2d50*/  ISETP.LT.AND P3, PT, R20, UR7, !P0 ;  /* 0x0000000714007c0c */ /* 0x000fe4000c761270 */
[----:B0-----:R-:W-:Y:S01]  /*2d60*/  LEA.HI.X.SX32 R5, R23, R19, 0x1, P6 ;  /* 0x0000001317057211 */ /* 0x001fe200030f0eff */
[----:B------:R-:W-:Y:S01]  /*2d70*/  IMAD R15, R16, 0x2, R13 ;  /* 0x00000002100f7824 */ /* 0x000fe200078e020d */
[----:B------:R-:W-:-:S03]  /*2d80*/  LEA R20, P6, R21, R2, 0x1 ;  /* 0x0000000215147211 */ /* 0x000fc600078c08ff */
[----:B------:R0:W-:Y:S01]  /*2d90*/  @P4 STG.E.U16 desc[UR14][R4.64], R22 ;  /* 0x0000001604004986 */ /* 0x0001e2000c10150e */
[----:B------:R-:W-:Y:S01]  /*2da0*/  LEA.HI.X.SX32 R21, R21, R19, 0x1, P6 ;  /* 0x0000001315157211 */ /* 0x000fe200030f0eff */
[----:B------:R-:W-:Y:S01]  /*2db0*/  IMAD R23, R16, 0x2, R15 ;  /* 0x0000000210177824 */ /* 0x000fe200078e020f */
[----:B------:R-:W-:-:S03]  /*2dc0*/  LEA R6, P4, R7, R2, 0x1 ;  /* 0x0000000207067211 */ /* 0x000fc600078808ff */
[----:B------:R1:W-:Y:S01]  /*2dd0*/  @P5 STG.E.U16 desc[UR14][R20.64], R24 ;  /* 0x0000001814005986 */ /* 0x0003e2000c10150e */
[-C--:B------:R-:W-:Y:S02]  /*2de0*/  LEA R12, P5, R13, R2.reuse, 0x1 ;  /* 0x000000020d0c7211 */ /* 0x080fe400078a08ff */
[-C--:B------:R-:W-:Y:S02]  /*2df0*/  LEA.HI.X.SX32 R7, R7, R19.reuse, 0x1, P4 ;  /* 0x0000001307077211 */ /* 0x080fe400020f0eff */
[----:B------:R-:W-:Y:S02]  /*2e00*/  LEA.HI.X.SX32 R13, R13, R19, 0x1, P5 ;  /* 0x000000130d0d7211 */ /* 0x000fe400028f0eff */
[----:B------:R-:W-:Y:S01]  /*2e10*/  ISETP.LT.AND P5, PT, R17, UR7, !P0 ;  /* 0x0000000711007c0c */ /* 0x000fe2000c7a1270 */
[----:B------:R-:W-:Y:S01]  /*2e20*/  IMAD R17, R16, 0x2, R23 ;  /* 0x0000000210117824 */ /* 0x000fe200078e0217 */
[----:B----4-:R-:W-:Y:S01]  /*2e30*/  @P3 STG.E.U16 desc[UR14][R6.64], R8 ;  /* 0x0000000806003986 */ /* 0x010fe2000c10150e */
[----:B------:R-:W-:-:S02]  /*2e40*/  LEA R14, P3, R23, R2, 0x1 ;  /* 0x00000002170e7211 */ /* 0x000fc400078608ff */
[C---:B------:R-:W-:Y:S01]  /*2e50*/  IMAD R25, R16.reuse, 0x2, R17 ;  /* 0x0000000210197824 */ /* 0x040fe200078e0211 */
[----:B------:R2:W-:Y:S01]  /*2e60*/  @P1 STG.E.U16 desc[UR14][R12.64], R9 ;  /* 0x000000090c001986 */ /* 0x0005e2000c10150e */
[CC--:B0-----:R-:W-:Y:S02]  /*2e70*/  LEA R4, P1, R15.reuse, R2.reuse, 0x1 ;  /* 0x000000020f047211 */ /* 0x0c1fe400078208ff */
[----:B------:R-:W-:Y:S01]  /*2e80*/  IMAD R27, R16, 0x2, R25 ;  /* 0x00000002101b7824 */ /* 0x000fe200078e0219 */
[----:B------:R-:W-:Y:S02]  /*2e90*/  ISETP.LT.AND P4, PT, R18, UR7, !P0 ;  /* 0x0000000712007c0c */ /* 0x000fe4000c781270 */
[-C--:B------:R-:W-:Y:S01]  /*2ea0*/  LEA.HI.X.SX32 R5, R15, R19.reuse, 0x1, P1 ;  /* 0x000000130f057211 */ /* 0x080fe200008f0eff */
[----:B------:R-:W-:Y:S01]  /*2eb0*/  IMAD R16, R16, 0x2, R27 ;  /* 0x0000000210107824 */ /* 0x000fe200078e021b */
[----:B------:R-:W-:Y:S02]  /*2ec0*/  LEA.HI.X.SX32 R15, R23, R19, 0x1, P3 ;  /* 0x00000013170f7211 */ /* 0x000fe400018f0eff */
[-C--:B-1----:R-:W-:Y:S01]  /*2ed0*/  LEA R20, P6, R17, R2.reuse, 0x1 ;  /* 0x0000000211147211 */ /* 0x082fe200078c08ff */
[----:B------:R0:W-:Y:S01]  /*2ee0*/  @P5 STG.E.U16 desc[UR14][R4.64], R10 ;  /* 0x0000000a04005986 */ /* 0x0001e2000c10150e */
[----:B--2---:R-:W-:-:S02]  /*2ef0*/  LEA R12, P1, R27, R2, 0x1 ;  /* 0x000000021b0c7211 */ /* 0x004fc400078208ff */
[----:B------:R-:W-:Y:S02]  /*2f00*/  ISETP.LT.AND P3, PT, R3, UR7, !P0 ;  /* 0x0000000703007c0c */ /* 0x000fe4000c761270 */
[-C--:B------:R-:W-:Y:S01]  /*2f10*/  LEA.HI.X.SX32 R13, R27, R19.reuse, 0x1, P1 ;  /* 0x000000131b0d7211 */ /* 0x080fe200008f0eff */
[----:B------:R0:W-:Y:S01]  /*2f20*/  @P4 STG.E.U16 desc[UR14][R14.64], R11 ;  /* 0x0000000b0e004986 */ /* 0x0001e2000c10150e */
[----:B------:R-:W-:Y:S02]  /*2f30*/  ISETP.LT.AND P1, PT, R0, UR7, !P0 ;  /* 0x0000000700007c0c */ /* 0x000fe4000c721270 */
[----:B------:R-:W-:Y:S02]  /*2f40*/  ISETP.LT.AND P0, PT, R36, UR7, !P0 ;  /* 0x0000000724007c0c */ /* 0x000fe4000c701270 */
[----:B------:R-:W-:Y:S02]  /*2f50*/  LEA.HI.X.SX32 R21, R17, R19, 0x1, P6 ;  /* 0x0000001311157211 */ /* 0x000fe400030f0eff */
[----:B------:R-:W-:-:S02]  /*2f60*/  LEA R6, P6, R25, R2, 0x1 ;  /* 0x0000000219067211 */ /* 0x000fc400078c08ff */
[----:B------:R-:W-:Y:S02]  /*2f70*/  PRMT R8, R8, 0x7632, R8 ;  /* 0x0000763208087816 */ /* 0x000fe40000000008 */
[-C--:B------:R-:W-:Y:S02]  /*2f80*/  LEA.HI.X.SX32 R7, R25, R19.reuse, 0x1, P6 ;  /* 0x0000001319077211 */ /* 0x080fe400030f0eff */
[----:B------:R-:W-:Y:S01]  /*2f90*/  PRMT R9, R9, 0x7632, R9 ;  /* 0x0000763209097816 */ /* 0x000fe20000000009 */
[----:B------:R0:W-:Y:S01]  /*2fa0*/  @P3 STG.E.U16 desc[UR14][R20.64], R8 ;  /* 0x0000000814003986 */ /* 0x0001e2000c10150e */
[----:B------:R-:W-:Y:S02]  /*2fb0*/  PRMT R0, R10, 0x7632, R0 ;  /* 0x000076320a007816 */ /* 0x000fe40000000000 */
[C---:B------:R-:W-:Y:S01]  /*2fc0*/  LEA R2, P6, R16.reuse, R2, 0x1 ;  /* 0x0000000210027211 */ /* 0x040fe200078c08ff */
[----:B------:R0:W-:Y:S03]  /*2fd0*/  @P2 STG.E.U16 desc[UR14][R6.64], R9 ;  /* 0x0000000906002986 */ /* 0x0001e6000c10150e */
[----:B------:R-:W-:Y:S01]  /*2fe0*/  LEA.HI.X.SX32 R3, R16, R19, 0x1, P6 ;  /* 0x0000001310037211 */ /* 0x000fe200030f0eff */
[----:B------:R0:W-:Y:S01]  /*2ff0*/  @P1 STG.E.U16 desc[UR14][R12.64], R0 ;  /* 0x000000000c001986 */ /* 0x0001e2000c10150e */
[----:B------:R-:W-:Y:S07]  /*3000*/  @!P0 EXIT ;  /* 0x000000000000894d */ /* 0x000fee0003800000 */
[----:B0-----:R-:W-:-:S05]  /*3010*/  PRMT R11, R11, 0x7632, R11 ;  /* 0x000076320b0b7816 */ /* 0x001fca000000000b */
[----:B------:R-:W-:Y:S01]  /*3020*/  STG.E.U16 desc[UR14][R2.64], R11 ;  /* 0x0000000b02007986 */ /* 0x000fe2000c10150e */
[----:B------:R-:W-:Y:S05]  /*3030*/  EXIT ;  /* 0x000000000000794d */ /* 0x000fea0003800000 */
.L_x_2:
[----:B------:R-:W-:-:S00]  /*3040*/  BRA `(.L_x_2) ;  /* 0xfffffffc00fc7947 */ /* 0x000fc0000383ffff */
[----:B------:R-:W-:-:S00]  /*3050*/  NOP ;  /* 0x0000000000007918 */ /* 0x000fc00000000000 */
        /* <DEDUP_REMOVED lines=10> */
.L_x_3:


//--------------------- .nv.shared.matmul_kernel  --------------------------
	.section	.nv.shared.matmul_kernel,"aw",@nobits
	.sectionflags	@""
	.align	16
	.zero		1024


//--------------------- .nv.shared.reserved.0     --------------------------
	.section	.nv.shared.reserved.0,"aw",@nobits
	.weak		__nv_reservedSMEM_offset_0_alias
	.size		__nv_reservedSMEM_offset_0_alias, 0, 0
	.other		__nv_reservedSMEM_offset_0_alias,@"STO_CUDA_RESERVED_SHARED STV_DEFAULT"
__nv_reservedSMEM_offset_0_alias:
	.zero		0


//--------------------- .nv.constant0.matmul_kernel --------------------------
	.section	.nv.constant0.matmul_kernel,"a",@progbits
	.sectionflags	@""
	.align	4
.nv.constant0.matmul_kernel:
	.zero		608


//--------------------- SYMBOLS --------------------------

	.type		.nv.reservedSmem.offset0,@object
	.size		.nv.reservedSmem.offset0,0x4
